//
// Generated by NVIDIA NVVM Compiler
//
// Compiler Build ID: CL-36424714
// Cuda compilation tools, release 13.0, V13.0.88
// Based on NVVM 20.0.0
//

.version 9.0
.target sm_100
.address_size 64

	// .globl	_Z16matmulGPU_nativePfS_S_iii
// _ZZ15matmulGPU_tiledPfS_S_iiiE2As has been demoted
// _ZZ15matmulGPU_tiledPfS_S_iiiE2Bs has been demoted
// _ZZ19matmulGPU_tiled_4x4PfS_S_iiiE2As has been demoted
// _ZZ19matmulGPU_tiled_4x4PfS_S_iiiE2Bs has been demoted
.global .align 1 .b8 _ZN34_INTERNAL_0d66b8f8_4_k_cu_b4bc84444cuda3std3__436_GLOBAL__N__0d66b8f8_4_k_cu_b4bc84446ignoreE[1];
.global .align 1 .b8 _ZN34_INTERNAL_0d66b8f8_4_k_cu_b4bc84444cuda3std3__45__cpo5beginE[1];
.global .align 1 .b8 _ZN34_INTERNAL_0d66b8f8_4_k_cu_b4bc84444cuda3std3__45__cpo3endE[1];
.global .align 1 .b8 _ZN34_INTERNAL_0d66b8f8_4_k_cu_b4bc84444cuda3std3__45__cpo6cbeginE[1];
.global .align 1 .b8 _ZN34_INTERNAL_0d66b8f8_4_k_cu_b4bc84444cuda3std3__45__cpo4cendE[1];
.global .align 1 .b8 _ZN34_INTERNAL_0d66b8f8_4_k_cu_b4bc84444cuda3std3__419piecewise_constructE[1];
.global .align 1 .b8 _ZN34_INTERNAL_0d66b8f8_4_k_cu_b4bc84444cuda3std3__48in_placeE[1];
.global .align 1 .b8 _ZN34_INTERNAL_0d66b8f8_4_k_cu_b4bc84444cuda3std6ranges3__45__cpo4swapE[1];
.global .align 1 .b8 _ZN34_INTERNAL_0d66b8f8_4_k_cu_b4bc84444cuda3std6ranges3__45__cpo9iter_moveE[1];
.global .align 1 .b8 _ZN34_INTERNAL_0d66b8f8_4_k_cu_b4bc84444cuda3std6ranges3__45__cpo7advanceE[1];

.visible .entry _Z16matmulGPU_nativePfS_S_iii(
	.param .u64 .ptr .align 1 _Z16matmulGPU_nativePfS_S_iii_param_0,
	.param .u64 .ptr .align 1 _Z16matmulGPU_nativePfS_S_iii_param_1,
	.param .u64 .ptr .align 1 _Z16matmulGPU_nativePfS_S_iii_param_2,
	.param .u32 _Z16matmulGPU_nativePfS_S_iii_param_3,
	.param .u32 _Z16matmulGPU_nativePfS_S_iii_param_4,
	.param .u32 _Z16matmulGPU_nativePfS_S_iii_param_5
)
{
	.reg .pred 	%p<13>;
	.reg .b32 	%r<17>;
	.reg .b32 	%f<68>;
	.reg .b64 	%rd<72>;

	ld.param.u64 	%rd22, [_Z16matmulGPU_nativePfS_S_iii_param_0];
	ld.param.u64 	%rd23, [_Z16matmulGPU_nativePfS_S_iii_param_1];
	ld.param.u64 	%rd21, [_Z16matmulGPU_nativePfS_S_iii_param_2];
	ld.param.u32 	%r5, [_Z16matmulGPU_nativePfS_S_iii_param_3];
	ld.param.u32 	%r3, [_Z16matmulGPU_nativePfS_S_iii_param_4];
	ld.param.u32 	%r4, [_Z16matmulGPU_nativePfS_S_iii_param_5];
	cvta.to.global.u64 	%rd1, %rd23;
	cvta.to.global.u64 	%rd2, %rd22;
	mov.u32 	%r6, %ctaid.y;
	mov.u32 	%r7, %ntid.y;
	mov.u32 	%r8, %tid.y;
	mad.lo.s32 	%r1, %r6, %r7, %r8;
	mov.u32 	%r9, %ctaid.x;
	mov.u32 	%r10, %ntid.x;
	mov.u32 	%r11, %tid.x;
	mad.lo.s32 	%r2, %r9, %r10, %r11;
	setp.ge.s32 	%p1, %r1, %r5;
	setp.ge.s32 	%p2, %r2, %r3;
	or.pred  	%p3, %p1, %p2;
	@%p3 bra 	$L__BB0_14;
	cvt.s64.s32 	%rd3, %r4;
	setp.eq.s32 	%p4, %r4, 0;
	mov.f32 	%f67, 0f00000000;
	@%p4 bra 	$L__BB0_13;
	mul.lo.s32 	%r12, %r4, %r1;
	cvt.s64.s32 	%rd4, %r12;
	cvt.s64.s32 	%rd5, %r3;
	cvt.s64.s32 	%rd6, %r2;
	setp.lt.u32 	%p5, %r4, 8;
	mov.f32 	%f67, 0f00000000;
	mov.b64 	%rd70, 0;
	@%p5 bra 	$L__BB0_5;
	and.b64  	%rd70, %rd3, -8;
	shl.b64 	%rd25, %rd6, 2;
	add.s64 	%rd67, %rd1, %rd25;
	shl.b64 	%rd26, %rd4, 2;
	add.s64 	%rd27, %rd26, %rd2;
	add.s64 	%rd66, %rd27, 16;
	mov.f32 	%f67, 0f00000000;
	mov.u64 	%rd68, %rd70;
$L__BB0_4:
	.pragma "nounroll";
	ld.global.f32 	%f17, [%rd66+-16];
	ld.global.f32 	%f18, [%rd67];
	fma.rn.f32 	%f19, %f17, %f18, %f67;
	ld.global.f32 	%f20, [%rd66+-12];
	shl.b64 	%rd28, %rd5, 2;
	add.s64 	%rd29, %rd67, %rd28;
	ld.global.f32 	%f21, [%rd29];
	fma.rn.f32 	%f22, %f20, %f21, %f19;
	ld.global.f32 	%f23, [%rd66+-8];
	add.s64 	%rd30, %rd29, %rd28;
	ld.global.f32 	%f24, [%rd30];
	fma.rn.f32 	%f25, %f23, %f24, %f22;
	ld.global.f32 	%f26, [%rd66+-4];
	add.s64 	%rd31, %rd30, %rd28;
	ld.global.f32 	%f27, [%rd31];
	fma.rn.f32 	%f28, %f26, %f27, %f25;
	ld.global.f32 	%f29, [%rd66];
	add.s64 	%rd32, %rd31, %rd28;
	ld.global.f32 	%f30, [%rd32];
	fma.rn.f32 	%f31, %f29, %f30, %f28;
	ld.global.f32 	%f32, [%rd66+4];
	add.s64 	%rd33, %rd32, %rd28;
	ld.global.f32 	%f33, [%rd33];
	fma.rn.f32 	%f34, %f32, %f33, %f31;
	ld.global.f32 	%f35, [%rd66+8];
	add.s64 	%rd34, %rd33, %rd28;
	ld.global.f32 	%f36, [%rd34];
	fma.rn.f32 	%f37, %f35, %f36, %f34;
	ld.global.f32 	%f38, [%rd66+12];
	add.s64 	%rd35, %rd34, %rd28;
	ld.global.f32 	%f39, [%rd35];
	fma.rn.f32 	%f67, %f38, %f39, %f37;
	add.s64 	%rd68, %rd68, -8;
	shl.b64 	%rd36, %rd5, 5;
	add.s64 	%rd67, %rd67, %rd36;
	add.s64 	%rd66, %rd66, 32;
	setp.ne.s64 	%p6, %rd68, 0;
	@%p6 bra 	$L__BB0_4;
$L__BB0_5:
	and.b32  	%r13, %r4, 7;
	setp.eq.s32 	%p7, %r13, 0;
	@%p7 bra 	$L__BB0_13;
	and.b64  	%rd37, %rd3, 7;
	add.s64 	%rd38, %rd37, -1;
	setp.lt.u64 	%p8, %rd38, 3;
	@%p8 bra 	$L__BB0_8;
	add.s64 	%rd39, %rd70, %rd4;
	shl.b64 	%rd40, %rd39, 2;
	add.s64 	%rd41, %rd2, %rd40;
	ld.global.f32 	%f41, [%rd41];
	mad.lo.s64 	%rd42, %rd70, %rd5, %rd6;
	shl.b64 	%rd43, %rd42, 2;
	add.s64 	%rd44, %rd1, %rd43;
	ld.global.f32 	%f42, [%rd44];
	fma.rn.f32 	%f43, %f41, %f42, %f67;
	ld.global.f32 	%f44, [%rd41+4];
	shl.b64 	%rd45, %rd5, 2;
	add.s64 	%rd46, %rd44, %rd45;
	ld.global.f32 	%f45, [%rd46];
	fma.rn.f32 	%f46, %f44, %f45, %f43;
	ld.global.f32 	%f47, [%rd41+8];
	add.s64 	%rd47, %rd46, %rd45;
	ld.global.f32 	%f48, [%rd47];
	fma.rn.f32 	%f49, %f47, %f48, %f46;
	ld.global.f32 	%f50, [%rd41+12];
	add.s64 	%rd48, %rd47, %rd45;
	ld.global.f32 	%f51, [%rd48];
	fma.rn.f32 	%f67, %f50, %f51, %f49;
	add.s64 	%rd70, %rd70, 4;
$L__BB0_8:
	and.b32  	%r14, %r4, 3;
	setp.eq.s32 	%p9, %r14, 0;
	@%p9 bra 	$L__BB0_13;
	setp.eq.s32 	%p10, %r14, 1;
	@%p10 bra 	$L__BB0_11;
	add.s64 	%rd49, %rd70, %rd4;
	shl.b64 	%rd50, %rd49, 2;
	add.s64 	%rd51, %rd2, %rd50;
	ld.global.f32 	%f53, [%rd51];
	mad.lo.s64 	%rd52, %rd70, %rd5, %rd6;
	shl.b64 	%rd53, %rd52, 2;
	add.s64 	%rd54, %rd1, %rd53;
	ld.global.f32 	%f54, [%rd54];
	fma.rn.f32 	%f55, %f53, %f54, %f67;
	ld.global.f32 	%f56, [%rd51+4];
	shl.b64 	%rd55, %rd5, 2;
	add.s64 	%rd56, %rd54, %rd55;
	ld.global.f32 	%f57, [%rd56];
	fma.rn.f32 	%f67, %f56, %f57, %f55;
	add.s64 	%rd70, %rd70, 2;
$L__BB0_11:
	and.b32  	%r15, %r4, 1;
	setp.eq.b32 	%p11, %r15, 1;
	not.pred 	%p12, %p11;
	@%p12 bra 	$L__BB0_13;
	add.s64 	%rd57, %rd70, %rd4;
	shl.b64 	%rd58, %rd57, 2;
	add.s64 	%rd59, %rd2, %rd58;
	ld.global.f32 	%f58, [%rd59];
	mad.lo.s64 	%rd60, %rd70, %rd5, %rd6;
	shl.b64 	%rd61, %rd60, 2;
	add.s64 	%rd62, %rd1, %rd61;
	ld.global.f32 	%f59, [%rd62];
	fma.rn.f32 	%f67, %f58, %f59, %f67;
$L__BB0_13:
	mad.lo.s32 	%r16, %r3, %r1, %r2;
	cvta.to.global.u64 	%rd63, %rd21;
	mul.wide.s32 	%rd64, %r16, 4;
	add.s64 	%rd65, %rd63, %rd64;
	st.global.f32 	[%rd65], %f67;
$L__BB0_14:
	ret;

}
	// .globl	_Z15matmulGPU_tiledPfS_S_iii
.visible .entry _Z15matmulGPU_tiledPfS_S_iii(
	.param .u64 .ptr .align 1 _Z15matmulGPU_tiledPfS_S_iii_param_0,
	.param .u64 .ptr .align 1 _Z15matmulGPU_tiledPfS_S_iii_param_1,
	.param .u64 .ptr .align 1 _Z15matmulGPU_tiledPfS_S_iii_param_2,
	.param .u32 _Z15matmulGPU_tiledPfS_S_iii_param_3,
	.param .u32 _Z15matmulGPU_tiledPfS_S_iii_param_4,
	.param .u32 _Z15matmulGPU_tiledPfS_S_iii_param_5
)
{
	.reg .pred 	%p<12>;
	.reg .b32 	%r<42>;
	.reg .b32 	%f<63>;
	.reg .b64 	%rd<13>;
	// demoted variable
	.shared .align 4 .b8 _ZZ15matmulGPU_tiledPfS_S_iiiE2As[1024];
	// demoted variable
	.shared .align 4 .b8 _ZZ15matmulGPU_tiledPfS_S_iiiE2Bs[1024];
	ld.param.u64 	%rd3, [_Z15matmulGPU_tiledPfS_S_iii_param_0];
	ld.param.u64 	%rd4, [_Z15matmulGPU_tiledPfS_S_iii_param_1];
	ld.param.u64 	%rd5, [_Z15matmulGPU_tiledPfS_S_iii_param_2];
	ld.param.u32 	%r23, [_Z15matmulGPU_tiledPfS_S_iii_param_3];
	ld.param.u32 	%r24, [_Z15matmulGPU_tiledPfS_S_iii_param_4];
	ld.param.u32 	%r25, [_Z15matmulGPU_tiledPfS_S_iii_param_5];
	mov.u32 	%r37, %tid.x;
	mov.u32 	%r39, %tid.y;
	mov.u32 	%r26, %ctaid.y;
	mov.u32 	%r27, %ntid.y;
	mad.lo.s32 	%r3, %r26, %r27, %r39;
	mov.u32 	%r28, %ctaid.x;
	mov.u32 	%r29, %ntid.x;
	mad.lo.s32 	%r4, %r28, %r29, %r37;
	setp.lt.s32 	%p1, %r25, 1;
	mov.f32 	%f62, 0f00000000;
	@%p1 bra 	$L__BB1_7;
	add.s32 	%r30, %r25, 15;
	shr.u32 	%r31, %r30, 4;
	shl.b32 	%r32, %r39, 6;
	mov.u32 	%r33, _ZZ15matmulGPU_tiledPfS_S_iiiE2As;
	add.s32 	%r5, %r33, %r32;
	shl.b32 	%r34, %r37, 2;
	add.s32 	%r6, %r5, %r34;
	mov.u32 	%r35, _ZZ15matmulGPU_tiledPfS_S_iiiE2Bs;
	add.s32 	%r8, %r35, %r34;
	add.s32 	%r7, %r8, %r32;
	neg.s32 	%r41, %r31;
	mad.lo.s32 	%r40, %r39, %r24, %r4;
	shl.b32 	%r11, %r24, 4;
	mad.lo.s32 	%r38, %r25, %r3, %r37;
	cvta.to.global.u64 	%rd1, %rd3;
	cvta.to.global.u64 	%rd2, %rd4;
	mov.f32 	%f62, 0f00000000;
$L__BB1_2:
	setp.ge.s32 	%p2, %r3, %r23;
	setp.ge.s32 	%p3, %r37, %r25;
	mov.f32 	%f60, 0f00000000;
	or.pred  	%p4, %p2, %p3;
	@%p4 bra 	$L__BB1_4;
	mul.wide.u32 	%rd6, %r38, 4;
	add.s64 	%rd7, %rd1, %rd6;
	ld.global.f32 	%f60, [%rd7];
$L__BB1_4:
	setp.ge.s32 	%p5, %r4, %r24;
	st.shared.f32 	[%r6], %f60;
	setp.ge.s32 	%p6, %r39, %r25;
	mov.f32 	%f61, 0f00000000;
	or.pred  	%p7, %p5, %p6;
	@%p7 bra 	$L__BB1_6;
	mul.wide.s32 	%rd8, %r40, 4;
	add.s64 	%rd9, %rd2, %rd8;
	ld.global.f32 	%f61, [%rd9];
$L__BB1_6:
	st.shared.f32 	[%r7], %f61;
	bar.sync 	0;
	ld.shared.f32 	%f12, [%r5];
	ld.shared.f32 	%f13, [%r8];
	fma.rn.f32 	%f14, %f12, %f13, %f62;
	ld.shared.f32 	%f15, [%r5+4];
	ld.shared.f32 	%f16, [%r8+64];
	fma.rn.f32 	%f17, %f15, %f16, %f14;
	ld.shared.f32 	%f18, [%r5+8];
	ld.shared.f32 	%f19, [%r8+128];
	fma.rn.f32 	%f20, %f18, %f19, %f17;
	ld.shared.f32 	%f21, [%r5+12];
	ld.shared.f32 	%f22, [%r8+192];
	fma.rn.f32 	%f23, %f21, %f22, %f20;
	ld.shared.f32 	%f24, [%r5+16];
	ld.shared.f32 	%f25, [%r8+256];
	fma.rn.f32 	%f26, %f24, %f25, %f23;
	ld.shared.f32 	%f27, [%r5+20];
	ld.shared.f32 	%f28, [%r8+320];
	fma.rn.f32 	%f29, %f27, %f28, %f26;
	ld.shared.f32 	%f30, [%r5+24];
	ld.shared.f32 	%f31, [%r8+384];
	fma.rn.f32 	%f32, %f30, %f31, %f29;
	ld.shared.f32 	%f33, [%r5+28];
	ld.shared.f32 	%f34, [%r8+448];
	fma.rn.f32 	%f35, %f33, %f34, %f32;
	ld.shared.f32 	%f36, [%r5+32];
	ld.shared.f32 	%f37, [%r8+512];
	fma.rn.f32 	%f38, %f36, %f37, %f35;
	ld.shared.f32 	%f39, [%r5+36];
	ld.shared.f32 	%f40, [%r8+576];
	fma.rn.f32 	%f41, %f39, %f40, %f38;
	ld.shared.f32 	%f42, [%r5+40];
	ld.shared.f32 	%f43, [%r8+640];
	fma.rn.f32 	%f44, %f42, %f43, %f41;
	ld.shared.f32 	%f45, [%r5+44];
	ld.shared.f32 	%f46, [%r8+704];
	fma.rn.f32 	%f47, %f45, %f46, %f44;
	ld.shared.f32 	%f48, [%r5+48];
	ld.shared.f32 	%f49, [%r8+768];
	fma.rn.f32 	%f50, %f48, %f49, %f47;
	ld.shared.f32 	%f51, [%r5+52];
	ld.shared.f32 	%f52, [%r8+832];
	fma.rn.f32 	%f53, %f51, %f52, %f50;
	ld.shared.f32 	%f54, [%r5+56];
	ld.shared.f32 	%f55, [%r8+896];
	fma.rn.f32 	%f56, %f54, %f55, %f53;
	ld.shared.f32 	%f57, [%r5+60];
	ld.shared.f32 	%f58, [%r8+960];
	fma.rn.f32 	%f62, %f57, %f58, %f56;
	bar.sync 	0;
	add.s32 	%r41, %r41, 1;
	setp.ne.s32 	%p8, %r41, 0;
	add.s32 	%r40, %r40, %r11;
	add.s32 	%r39, %r39, 16;
	add.s32 	%r38, %r38, 16;
	add.s32 	%r37, %r37, 16;
	@%p8 bra 	$L__BB1_2;
$L__BB1_7:
	setp.ge.s32 	%p9, %r3, %r23;
	setp.ge.s32 	%p10, %r4, %r24;
	or.pred  	%p11, %p9, %p10;
	@%p11 bra 	$L__BB1_9;
	mad.lo.s32 	%r36, %r24, %r3, %r4;
	cvta.to.global.u64 	%rd10, %rd5;
	mul.wide.s32 	%rd11, %r36, 4;
	add.s64 	%rd12, %rd10, %rd11;
	st.global.f32 	[%rd12], %f62;
$L__BB1_9:
	ret;

}
	// .globl	_Z19matmulGPU_tiled_4x4PfS_S_iii
.visible .entry _Z19matmulGPU_tiled_4x4PfS_S_iii(
	.param .u64 .ptr .align 1 _Z19matmulGPU_tiled_4x4PfS_S_iii_param_0,
	.param .u64 .ptr .align 1 _Z19matmulGPU_tiled_4x4PfS_S_iii_param_1,
	.param .u64 .ptr .align 1 _Z19matmulGPU_tiled_4x4PfS_S_iii_param_2,
	.param .u32 _Z19matmulGPU_tiled_4x4PfS_S_iii_param_3,
	.param .u32 _Z19matmulGPU_tiled_4x4PfS_S_iii_param_4,
	.param .u32 _Z19matmulGPU_tiled_4x4PfS_S_iii_param_5
)
{
	.reg .pred 	%p<76>;
	.reg .b32 	%r<85>;
	.reg .b32 	%f<179>;
	.reg .b64 	%rd<52>;
	// demoted variable
	.shared .align 4 .b8 _ZZ19matmulGPU_tiled_4x4PfS_S_iiiE2As[4096];
	// demoted variable
	.shared .align 4 .b8 _ZZ19matmulGPU_tiled_4x4PfS_S_iiiE2Bs[4096];
	ld.param.u64 	%rd13, [_Z19matmulGPU_tiled_4x4PfS_S_iii_param_0];
	ld.param.u64 	%rd14, [_Z19matmulGPU_tiled_4x4PfS_S_iii_param_2];
	ld.param.u32 	%r36, [_Z19matmulGPU_tiled_4x4PfS_S_iii_param_3];
	ld.param.u32 	%r37, [_Z19matmulGPU_tiled_4x4PfS_S_iii_param_4];
	ld.param.u32 	%r38, [_Z19matmulGPU_tiled_4x4PfS_S_iii_param_5];
	cvta.to.global.u64 	%rd1, %rd13;
	cvta.to.global.u64 	%rd2, %rd14;
	mov.u32 	%r1, %tid.y;
	mov.u32 	%r2, %tid.x;
	mov.u32 	%r39, %ctaid.y;
	shl.b32 	%r3, %r39, 6;
	mov.u32 	%r40, %ctaid.x;
	shl.b32 	%r4, %r40, 6;
	setp.lt.s32 	%p1, %r38, 1;
	mov.f32 	%f163, 0f00000000;
	mov.f32 	%f164, %f163;
	mov.f32 	%f165, %f163;
	mov.f32 	%f166, %f163;
	mov.f32 	%f167, %f163;
	mov.f32 	%f168, %f163;
	mov.f32 	%f169, %f163;
	mov.f32 	%f170, %f163;
	mov.f32 	%f171, %f163;
	mov.f32 	%f172, %f163;
	mov.f32 	%f173, %f163;
	mov.f32 	%f174, %f163;
	mov.f32 	%f175, %f163;
	mov.f32 	%f176, %f163;
	mov.f32 	%f177, %f163;
	mov.f32 	%f178, %f163;
	@%p1 bra 	$L__BB2_21;
	shl.b32 	%r42, %r1, 2;
	add.s32 	%r5, %r3, %r42;
	shl.b32 	%r43, %r2, 2;
	mov.u32 	%r44, _ZZ19matmulGPU_tiled_4x4PfS_S_iiiE2As;
	add.s32 	%r45, %r44, %r43;
	add.s32 	%r6, %r4, %r43;
	shl.b32 	%r46, %r1, 8;
	mov.u32 	%r47, _ZZ19matmulGPU_tiled_4x4PfS_S_iiiE2Bs;
	add.s32 	%r48, %r47, %r46;
	mul.lo.s32 	%r7, %r5, %r38;
	add.s32 	%r8, %r45, %r46;
	add.s32 	%r9, %r7, %r38;
	add.s32 	%r10, %r9, %r38;
	shl.b32 	%r49, %r2, 4;
	add.s32 	%r11, %r48, %r49;
	mov.b32 	%r82, 0;
	mov.f32 	%f163, 0f00000000;
	cvt.s64.s32 	%rd26, %r6;
$L__BB2_2:
	setp.ge.s32 	%p2, %r5, %r36;
	shl.b32 	%r16, %r82, 4;
	add.s32 	%r50, %r16, %r2;
	setp.ge.s32 	%p3, %r50, %r38;
	mov.f32 	%f155, 0f00000000;
	or.pred  	%p4, %p2, %p3;
	@%p4 bra 	$L__BB2_4;
	add.s32 	%r51, %r7, %r50;
	mul.wide.u32 	%rd15, %r51, 4;
	add.s64 	%rd16, %rd1, %rd15;
	ld.global.f32 	%f155, [%rd16];
$L__BB2_4:
	add.s32 	%r52, %r5, 1;
	setp.ge.s32 	%p6, %r52, %r36;
	st.shared.f32 	[%r8], %f155;
	mov.f32 	%f156, 0f00000000;
	or.pred  	%p7, %p6, %p3;
	@%p7 bra 	$L__BB2_6;
	add.s32 	%r53, %r9, %r50;
	mul.wide.u32 	%rd17, %r53, 4;
	add.s64 	%rd18, %rd1, %rd17;
	ld.global.f32 	%f156, [%rd18];
$L__BB2_6:
	add.s32 	%r54, %r5, 2;
	setp.ge.s32 	%p9, %r54, %r36;
	st.shared.f32 	[%r8+64], %f156;
	mov.f32 	%f157, 0f00000000;
	or.pred  	%p10, %p9, %p3;
	@%p10 bra 	$L__BB2_8;
	add.s32 	%r55, %r10, %r50;
	mul.wide.u32 	%rd19, %r55, 4;
	add.s64 	%rd20, %rd1, %rd19;
	ld.global.f32 	%f157, [%rd20];
$L__BB2_8:
	add.s32 	%r56, %r5, 3;
	setp.ge.s32 	%p12, %r56, %r36;
	st.shared.f32 	[%r8+128], %f157;
	mov.f32 	%f158, 0f00000000;
	or.pred  	%p13, %p12, %p3;
	@%p13 bra 	$L__BB2_10;
	add.s32 	%r57, %r10, %r38;
	add.s32 	%r58, %r57, %r50;
	mul.wide.u32 	%rd21, %r58, 4;
	add.s64 	%rd22, %rd1, %rd21;
	ld.global.f32 	%f158, [%rd22];
$L__BB2_10:
	ld.param.u64 	%rd50, [_Z19matmulGPU_tiled_4x4PfS_S_iii_param_1];
	cvta.to.global.u64 	%rd3, %rd50;
	setp.ge.s32 	%p14, %r6, %r37;
	st.shared.f32 	[%r8+192], %f158;
	add.s32 	%r18, %r16, %r1;
	setp.ge.s32 	%p15, %r18, %r38;
	mul.lo.s32 	%r19, %r18, %r37;
	mov.f32 	%f159, 0f00000000;
	or.pred  	%p16, %p15, %p14;
	@%p16 bra 	$L__BB2_12;
	add.s32 	%r59, %r6, %r19;
	mul.wide.s32 	%rd23, %r59, 4;
	add.s64 	%rd24, %rd3, %rd23;
	ld.global.f32 	%f159, [%rd24];
$L__BB2_12:
	add.s32 	%r60, %r6, 1;
	setp.ge.s32 	%p18, %r60, %r37;
	st.shared.f32 	[%r11], %f159;
	cvt.s64.s32 	%rd25, %r19;
	add.s64 	%rd27, %rd26, %rd25;
	shl.b64 	%rd28, %rd27, 2;
	add.s64 	%rd4, %rd3, %rd28;
	mov.f32 	%f160, 0f00000000;
	or.pred  	%p19, %p15, %p18;
	@%p19 bra 	$L__BB2_14;
	ld.global.f32 	%f160, [%rd4+4];
$L__BB2_14:
	add.s32 	%r61, %r6, 2;
	setp.ge.s32 	%p21, %r61, %r37;
	st.shared.f32 	[%r11+4], %f160;
	mov.f32 	%f161, 0f00000000;
	or.pred  	%p22, %p15, %p21;
	@%p22 bra 	$L__BB2_16;
	ld.global.f32 	%f161, [%rd4+8];
$L__BB2_16:
	add.s32 	%r62, %r6, 3;
	setp.ge.s32 	%p24, %r62, %r37;
	st.shared.f32 	[%r11+8], %f161;
	mov.f32 	%f162, 0f00000000;
	or.pred  	%p25, %p15, %p24;
	@%p25 bra 	$L__BB2_18;
	ld.global.f32 	%f162, [%rd4+12];
$L__BB2_18:
	shl.b32 	%r63, %r1, 8;
	mov.u32 	%r64, _ZZ19matmulGPU_tiled_4x4PfS_S_iiiE2As;
	add.s32 	%r65, %r63, %r64;
	add.s32 	%r84, %r65, 128;
	shl.b32 	%r66, %r2, 4;
	mov.u32 	%r67, _ZZ19matmulGPU_tiled_4x4PfS_S_iiiE2Bs;
	add.s32 	%r68, %r66, %r67;
	add.s32 	%r83, %r68, 256;
	st.shared.f32 	[%r11+12], %f162;
	barrier.sync 	0;
	mov.b64 	%rd51, 16;
$L__BB2_19:
	ld.shared.f32 	%f91, [%r84+-128];
	ld.shared.f32 	%f92, [%r84+-64];
	ld.shared.f32 	%f93, [%r84];
	ld.shared.f32 	%f94, [%r84+64];
	ld.shared.f32 	%f95, [%r83+-256];
	ld.shared.f32 	%f96, [%r83+-252];
	ld.shared.f32 	%f97, [%r83+-248];
	ld.shared.f32 	%f98, [%r83+-244];
	fma.rn.f32 	%f99, %f91, %f95, %f170;
	fma.rn.f32 	%f100, %f91, %f96, %f169;
	fma.rn.f32 	%f101, %f91, %f97, %f168;
	fma.rn.f32 	%f102, %f91, %f98, %f167;
	fma.rn.f32 	%f103, %f92, %f95, %f166;
	fma.rn.f32 	%f104, %f92, %f96, %f165;
	fma.rn.f32 	%f105, %f92, %f97, %f164;
	fma.rn.f32 	%f106, %f92, %f98, %f163;
	fma.rn.f32 	%f107, %f93, %f95, %f171;
	fma.rn.f32 	%f108, %f93, %f96, %f172;
	fma.rn.f32 	%f109, %f93, %f97, %f173;
	fma.rn.f32 	%f110, %f93, %f98, %f174;
	fma.rn.f32 	%f111, %f94, %f95, %f175;
	fma.rn.f32 	%f112, %f94, %f96, %f176;
	fma.rn.f32 	%f113, %f94, %f97, %f177;
	fma.rn.f32 	%f114, %f94, %f98, %f178;
	ld.shared.f32 	%f115, [%r84+-124];
	ld.shared.f32 	%f116, [%r84+-60];
	ld.shared.f32 	%f117, [%r84+4];
	ld.shared.f32 	%f118, [%r84+68];
	ld.shared.f32 	%f119, [%r83];
	ld.shared.f32 	%f120, [%r83+4];
	ld.shared.f32 	%f121, [%r83+8];
	ld.shared.f32 	%f122, [%r83+12];
	fma.rn.f32 	%f170, %f115, %f119, %f99;
	fma.rn.f32 	%f169, %f115, %f120, %f100;
	fma.rn.f32 	%f168, %f115, %f121, %f101;
	fma.rn.f32 	%f167, %f115, %f122, %f102;
	fma.rn.f32 	%f166, %f116, %f119, %f103;
	fma.rn.f32 	%f165, %f116, %f120, %f104;
	fma.rn.f32 	%f164, %f116, %f121, %f105;
	fma.rn.f32 	%f163, %f116, %f122, %f106;
	fma.rn.f32 	%f171, %f117, %f119, %f107;
	fma.rn.f32 	%f172, %f117, %f120, %f108;
	fma.rn.f32 	%f173, %f117, %f121, %f109;
	fma.rn.f32 	%f174, %f117, %f122, %f110;
	fma.rn.f32 	%f175, %f118, %f119, %f111;
	fma.rn.f32 	%f176, %f118, %f120, %f112;
	fma.rn.f32 	%f177, %f118, %f121, %f113;
	fma.rn.f32 	%f178, %f118, %f122, %f114;
	add.s64 	%rd51, %rd51, -2;
	add.s32 	%r84, %r84, 8;
	add.s32 	%r83, %r83, 512;
	setp.ne.s64 	%p26, %rd51, 0;
	@%p26 bra 	$L__BB2_19;
	barrier.sync 	0;
	add.s32 	%r82, %r82, 1;
	add.s32 	%r69, %r38, 15;
	shr.u32 	%r70, %r69, 4;
	setp.eq.s32 	%p27, %r82, %r70;
	@%p27 bra 	$L__BB2_21;
	bra.uni 	$L__BB2_2;
$L__BB2_21:
	shl.b32 	%r71, %r1, 2;
	mov.u32 	%r72, %ctaid.y;
	shl.b32 	%r73, %r72, 6;
	add.s32 	%r12, %r73, %r71;
	shl.b32 	%r74, %r2, 2;
	mov.u32 	%r75, %ctaid.x;
	shl.b32 	%r76, %r75, 6;
	add.s32 	%r77, %r76, %r74;
	setp.lt.s32 	%p28, %r12, %r36;
	mul.lo.s32 	%r14, %r12, %r37;
	setp.lt.s32 	%p29, %r77, %r37;
	and.pred  	%p30, %p28, %p29;
	@%p30 bra 	$L__BB2_22;
	bra.uni 	$L__BB2_23;
$L__BB2_22:
	add.s32 	%r78, %r77, %r14;
	mul.wide.s32 	%rd30, %r78, 4;
	add.s64 	%rd31, %rd2, %rd30;
	st.global.f32 	[%rd31], %f170;
$L__BB2_23:
	setp.ge.s32 	%p31, %r12, %r36;
	add.s32 	%r27, %r77, 1;
	setp.ge.s32 	%p32, %r27, %r37;
	cvt.s64.s32 	%rd32, %r14;
	cvt.s64.s32 	%rd7, %r77;
	add.s64 	%rd33, %rd7, %rd32;
	shl.b64 	%rd34, %rd33, 2;
	add.s64 	%rd8, %rd2, %rd34;
	or.pred  	%p33, %p31, %p32;
	@%p33 bra 	$L__BB2_25;
	st.global.f32 	[%rd8+4], %f169;
$L__BB2_25:
	setp.ge.s32 	%p34, %r12, %r36;
	add.s32 	%r28, %r77, 2;
	setp.ge.s32 	%p35, %r28, %r37;
	or.pred  	%p36, %p34, %p35;
	@%p36 bra 	$L__BB2_27;
	st.global.f32 	[%rd8+8], %f168;
$L__BB2_27:
	setp.ge.s32 	%p37, %r12, %r36;
	add.s32 	%r29, %r77, 3;
	setp.ge.s32 	%p38, %r29, %r37;
	or.pred  	%p39, %p37, %p38;
	@%p39 bra 	$L__BB2_29;
	st.global.f32 	[%rd8+12], %f167;
$L__BB2_29:
	setp.ge.s32 	%p40, %r77, %r37;
	add.s32 	%r30, %r12, 1;
	setp.ge.s32 	%p41, %r30, %r36;
	add.s32 	%r31, %r14, %r37;
	or.pred  	%p42, %p41, %p40;
	@%p42 bra 	$L__BB2_31;
	add.s32 	%r79, %r77, %r31;
	mul.wide.s32 	%rd35, %r79, 4;
	add.s64 	%rd36, %rd2, %rd35;
	st.global.f32 	[%rd36], %f166;
$L__BB2_31:
	setp.ge.s32 	%p43, %r30, %r36;
	setp.ge.s32 	%p44, %r27, %r37;
	cvt.s64.s32 	%rd37, %r31;
	add.s64 	%rd38, %rd7, %rd37;
	shl.b64 	%rd39, %rd38, 2;
	add.s64 	%rd9, %rd2, %rd39;
	or.pred  	%p45, %p43, %p44;
	@%p45 bra 	$L__BB2_33;
	st.global.f32 	[%rd9+4], %f165;
$L__BB2_33:
	setp.ge.s32 	%p46, %r30, %r36;
	setp.ge.s32 	%p47, %r28, %r37;
	or.pred  	%p48, %p46, %p47;
	@%p48 bra 	$L__BB2_35;
	st.global.f32 	[%rd9+8], %f164;
$L__BB2_35:
	setp.ge.s32 	%p49, %r30, %r36;
	setp.ge.s32 	%p50, %r29, %r37;
	or.pred  	%p51, %p49, %p50;
	@%p51 bra 	$L__BB2_37;
	st.global.f32 	[%rd9+12], %f163;
$L__BB2_37:
	setp.ge.s32 	%p52, %r77, %r37;
	add.s32 	%r32, %r12, 2;
	setp.ge.s32 	%p53, %r32, %r36;
	add.s32 	%r33, %r31, %r37;
	or.pred  	%p54, %p53, %p52;
	@%p54 bra 	$L__BB2_39;
	add.s32 	%r80, %r77, %r33;
	mul.wide.s32 	%rd40, %r80, 4;
	add.s64 	%rd41, %rd2, %rd40;
	st.global.f32 	[%rd41], %f171;
$L__BB2_39:
	setp.ge.s32 	%p55, %r32, %r36;
	setp.ge.s32 	%p56, %r27, %r37;
	cvt.s64.s32 	%rd42, %r33;
	add.s64 	%rd43, %rd7, %rd42;
	shl.b64 	%rd44, %rd43, 2;
	add.s64 	%rd10, %rd2, %rd44;
	or.pred  	%p57, %p55, %p56;
	@%p57 bra 	$L__BB2_41;
	st.global.f32 	[%rd10+4], %f172;
$L__BB2_41:
	setp.ge.s32 	%p58, %r32, %r36;
	setp.ge.s32 	%p59, %r28, %r37;
	or.pred  	%p60, %p58, %p59;
	@%p60 bra 	$L__BB2_43;
	st.global.f32 	[%rd10+8], %f173;
$L__BB2_43:
	setp.ge.s32 	%p61, %r32, %r36;
	setp.ge.s32 	%p62, %r29, %r37;
	or.pred  	%p63, %p61, %p62;
	@%p63 bra 	$L__BB2_45;
	st.global.f32 	[%rd10+12], %f174;
$L__BB2_45:
	setp.ge.s32 	%p64, %r77, %r37;
	add.s32 	%r34, %r12, 3;
	setp.ge.s32 	%p65, %r34, %r36;
	add.s32 	%r35, %r33, %r37;
	or.pred  	%p66, %p65, %p64;
	@%p66 bra 	$L__BB2_47;
	add.s32 	%r81, %r77, %r35;
	mul.wide.s32 	%rd45, %r81, 4;
	add.s64 	%rd46, %rd2, %rd45;
	st.global.f32 	[%rd46], %f175;
$L__BB2_47:
	setp.ge.s32 	%p67, %r34, %r36;
	setp.ge.s32 	%p68, %r27, %r37;
	cvt.s64.s32 	%rd47, %r35;
	add.s64 	%rd48, %rd7, %rd47;
	shl.b64 	%rd49, %rd48, 2;
	add.s64 	%rd11, %rd2, %rd49;
	or.pred  	%p69, %p67, %p68;
	@%p69 bra 	$L__BB2_49;
	st.global.f32 	[%rd11+4], %f176;
$L__BB2_49:
	setp.ge.s32 	%p70, %r34, %r36;
	setp.ge.s32 	%p71, %r28, %r37;
	or.pred  	%p72, %p70, %p71;
	@%p72 bra 	$L__BB2_51;
	st.global.f32 	[%rd11+8], %f177;
$L__BB2_51:
	setp.ge.s32 	%p73, %r34, %r36;
	setp.ge.s32 	%p74, %r29, %r37;
	or.pred  	%p75, %p73, %p74;
	@%p75 bra 	$L__BB2_53;
	st.global.f32 	[%rd11+12], %f178;
$L__BB2_53:
	ret;

}


// ===== COMPILED SASS (sm_100) =====

	.target	sm_100

	.elftype	@"ET_EXEC"


//--------------------- .note.nv.tkinfo           --------------------------
	.section	.note.nv.tkinfo,"",@"SHT_NOTE"
	.sectionflags	@"SHF_NOTE_NV_TKINFO"
	.tkinfo
        /*0018*/ 	.word	0x00000002
        /*0030*/ 	.string	""
        /*0030*/ 	.string	"ptxas"
        /*0030*/ 	.string	"Cuda compilation tools, release 13.0, V13.0.88"
        /*0030*/ 	.string	"Build cuda_13.0.r13.0/compiler.36424714_0"
        /*0030*/ 	.string	"-arch sm_100 -m 64 "



//--------------------- .note.nv.cuinfo           --------------------------
	.section	.note.nv.cuinfo,"",@"SHT_NOTE"
	.sectionflags	@"SHF_NOTE_NV_CUINFO"
        /*0018*/ 	.short	0x0002
        /*001a*/ 	.short	0x0064
        /*001c*/ 	.short	0x0082
	.zero		2


//--------------------- .nv.info                  --------------------------
	.section	.nv.info,"",@"SHT_CUDA_INFO"
	.align	4


	//----- nvinfo : EIATTR_REGCOUNT
	.align		4
        /*0000*/ 	.byte	0x04, 0x2f
        /*0002*/ 	.short	(.L_11 - .L_10)
	.align		4
.L_10:
        /*0004*/ 	.word	index@(_Z16matmulGPU_nativePfS_S_iii)
        /*0008*/ 	.word	0x00000020


	//----- nvinfo : EIATTR_FRAME_SIZE
	.align		4
.L_11:
        /*000c*/ 	.byte	0x04, 0x11
        /*000e*/ 	.short	(.L_13 - .L_12)
	.align		4
.L_12:
        /*0010*/ 	.word	index@(_Z16matmulGPU_nativePfS_S_iii)
        /*0014*/ 	.word	0x00000000


	//----- nvinfo : EIATTR_REGCOUNT
	.align		4
.L_13:
        /*0018*/ 	.byte	0x04, 0x2f
        /*001a*/ 	.short	(.L_15 - .L_14)
	.align		4
.L_14:
        /*001c*/ 	.word	index@(_Z15matmulGPU_tiledPfS_S_iii)
        /*0020*/ 	.word	0x00000020


	//----- nvinfo : EIATTR_FRAME_SIZE
	.align		4
.L_15:
        /*0024*/ 	.byte	0x04, 0x11
        /*0026*/ 	.short	(.L_17 - .L_16)
	.align		4
.L_16:
        /*0028*/ 	.word	index@(_Z15matmulGPU_tiledPfS_S_iii)
        /*002c*/ 	.word	0x00000000


	//----- nvinfo : EIATTR_REGCOUNT
	.align		4
.L_17:
        /*0030*/ 	.byte	0x04, 0x2f
        /*0032*/ 	.short	(.L_19 - .L_18)
	.align		4
.L_18:
        /*0034*/ 	.word	index@(_Z19matmulGPU_tiled_4x4PfS_S_iii)
        /*0038*/ 	.word	0x0000003c


	//----- nvinfo : EIATTR_FRAME_SIZE
	.align		4
.L_19:
        /*003c*/ 	.byte	0x04, 0x11
        /*003e*/ 	.short	(.L_21 - .L_20)
	.align		4
.L_20:
        /*0040*/ 	.word	index@(_Z19matmulGPU_tiled_4x4PfS_S_iii)
        /*0044*/ 	.word	0x00000000


	//----- nvinfo : EIATTR_MIN_STACK_SIZE
	.align		4
.L_21:
        /*0048*/ 	.byte	0x04, 0x12
        /*004a*/ 	.short	(.L_23 - .L_22)
	.align		4
.L_22:
        /*004c*/ 	.word	index@(_Z19matmulGPU_tiled_4x4PfS_S_iii)
        /*0050*/ 	.word	0x00000000


	//----- nvinfo : EIATTR_MIN_STACK_SIZE
	.align		4
.L_23:
        /*0054*/ 	.byte	0x04, 0x12
        /*0056*/ 	.short	(.L_25 - .L_24)
	.align		4
.L_24:
        /*0058*/ 	.word	index@(_Z15matmulGPU_tiledPfS_S_iii)
        /*005c*/ 	.word	0x00000000


	//----- nvinfo : EIATTR_MIN_STACK_SIZE
	.align		4
.L_25:
        /*0060*/ 	.byte	0x04, 0x12
        /*0062*/ 	.short	(.L_27 - .L_26)
	.align		4
.L_26:
        /*0064*/ 	.word	index@(_Z16matmulGPU_nativePfS_S_iii)
        /*0068*/ 	.word	0x00000000
.L_27:


//--------------------- .nv.compat                --------------------------
	.section	.nv.compat,"",@"SHT_CUDA_COMPAT_INFO"
	.align	4
        /*0000*/ 	.byte	0x02, 0x09, 0x00, 0x00, 0x02, 0x02, 0x01, 0x00, 0x02, 0x05, 0x05, 0x00, 0x03, 0x07, 0x01, 0x01
        /*0010*/ 	.byte	0x02, 0x03, 0x00, 0x00, 0x02, 0x06, 0x01, 0x00, 0x04, 0x0b, 0x08, 0x00, 0x09, 0x00, 0x00, 0x00
        /*0020*/ 	.byte	0x00, 0x00, 0x00, 0x00


//--------------------- .nv.info._Z19matmulGPU_tiled_4x4PfS_S_iii --------------------------
	.section	.nv.info._Z19matmulGPU_tiled_4x4PfS_S_iii,"",@"SHT_CUDA_INFO"
	.sectionflags	@""
	.align	4


	//----- nvinfo : EIATTR_CUDA_API_VERSION
	.align		4
        /*0000*/ 	.byte	0x04, 0x37
        /*0002*/ 	.short	(.L_29 - .L_28)
.L_28:
        /*0004*/ 	.word	0x00000082


	//----- nvinfo : EIATTR_KPARAM_INFO
	.align		4
.L_29:
        /*0008*/ 	.byte	0x04, 0x17
        /*000a*/ 	.short	(.L_31 - .L_30)
.L_30:
        /*000c*/ 	.word	0x00000000
        /*0010*/ 	.short	0x0005
        /*0012*/ 	.short	0x0020
        /*0014*/ 	.byte	0x00, 0xf0, 0x11, 0x00


	//----- nvinfo : EIATTR_KPARAM_INFO
	.align		4
.L_31:
        /*0018*/ 	.byte	0x04, 0x17
        /*001a*/ 	.short	(.L_33 - .L_32)
.L_32:
        /*001c*/ 	.word	0x00000000
        /*0020*/ 	.short	0x0004
        /*0022*/ 	.short	0x001c
        /*0024*/ 	.byte	0x00, 0xf0, 0x11, 0x00


	//----- nvinfo : EIATTR_KPARAM_INFO
	.align		4
.L_33:
        /*0028*/ 	.byte	0x04, 0x17
        /*002a*/ 	.short	(.L_35 - .L_34)
.L_34:
        /*002c*/ 	.word	0x00000000
        /*0030*/ 	.short	0x0003
        /*0032*/ 	.short	0x0018
        /*0034*/ 	.byte	0x00, 0xf0, 0x11, 0x00


	//----- nvinfo : EIATTR_KPARAM_INFO
	.align		4
.L_35:
        /*0038*/ 	.byte	0x04, 0x17
        /*003a*/ 	.short	(.L_37 - .L_36)
.L_36:
        /*003c*/ 	.word	0x00000000
        /*0040*/ 	.short	0x0002
        /*0042*/ 	.short	0x0010
        /*0044*/ 	.byte	0x00, 0xf5, 0x21, 0x00


	//----- nvinfo : EIATTR_KPARAM_INFO
	.align		4
.L_37:
        /*0048*/ 	.byte	0x04, 0x17
        /*004a*/ 	.short	(.L_39 - .L_38)
.L_38:
        /*004c*/ 	.word	0x00000000
        /*0050*/ 	.short	0x0001
        /*0052*/ 	.short	0x0008
        /*0054*/ 	.byte	0x00, 0xf5, 0x21, 0x00


	//----- nvinfo : EIATTR_KPARAM_INFO
	.align		4
.L_39:
        /*0058*/ 	.byte	0x04, 0x17
        /*005a*/ 	.short	(.L_41 - .L_40)
.L_40:
        /*005c*/ 	.word	0x00000000
        /*0060*/ 	.short	0x0000
        /*0062*/ 	.short	0x0000
        /*0064*/ 	.byte	0x00, 0xf5, 0x21, 0x00


	//----- nvinfo : EIATTR_SPARSE_MMA_MASK
	.align		4
.L_41:
        /*0068*/ 	.byte	0x03, 0x50
        /*006a*/ 	.short	0x0000


	//----- nvinfo : EIATTR_MAXREG_COUNT
	.align		4
        /*006c*/ 	.byte	0x03, 0x1b
        /*006e*/ 	.short	0x00ff


	//----- nvinfo : EIATTR_NUM_BARRIERS
	.align		4
        /*0070*/ 	.byte	0x02, 0x4c
        /*0072*/ 	.byte	0x01
	.zero		1


	//----- nvinfo : EIATTR_MERCURY_ISA_VERSION
	.align		4
        /*0074*/ 	.byte	0x03, 0x5f
        /*0076*/ 	.short	0x0101


	//----- nvinfo : EIATTR_COOP_GROUP_MASK_REGIDS
	.align		4
        /*0078*/ 	.byte	0x04, 0x29
        /*007a*/ 	.short	(.L_43 - .L_42)


	//   ....[0]....
.L_42:
        /*007c*/ 	.word	0xffffffff


	//   ....[1]....
        /*0080*/ 	.word	0xffffffff


	//----- nvinfo : EIATTR_COOP_GROUP_INSTR_OFFSETS
	.align		4
.L_43:
        /*0084*/ 	.byte	0x04, 0x28
        /*0086*/ 	.short	(.L_45 - .L_44)


	//   ....[0]....
.L_44:
        /*0088*/ 	.word	0x00000710


	//   ....[1]....
        /*008c*/ 	.word	0x000010b0


	//----- nvinfo : EIATTR_VRC_CTA_INIT_COUNT
	.align		4
.L_45:
        /*0090*/ 	.byte	0x02, 0x4a
	.zero		1
	.zero		1


	//----- nvinfo : EIATTR_EXIT_INSTR_OFFSETS
	.align		4
        /*0094*/ 	.byte	0x04, 0x1c
        /*0096*/ 	.short	(.L_47 - .L_46)


	//   ....[0]....
.L_46:
        /*0098*/ 	.word	0x00001620


	//   ....[1]....
        /*009c*/ 	.word	0x00001640


	//----- nvinfo : EIATTR_CBANK_PARAM_SIZE
	.align		4
.L_47:
        /*00a0*/ 	.byte	0x03, 0x19
        /*00a2*/ 	.short	0x0024


	//----- nvinfo : EIATTR_PARAM_CBANK
	.align		4
        /*00a4*/ 	.byte	0x04, 0x0a
        /*00a6*/ 	.short	(.L_49 - .L_48)
	.align		4
.L_48:
        /*00a8*/ 	.word	index@(.nv.constant0._Z19matmulGPU_tiled_4x4PfS_S_iii)
        /*00ac*/ 	.short	0x0380
        /*00ae*/ 	.short	0x0024


	//----- nvinfo : EIATTR_SW_WAR
	.align		4
.L_49:
        /*00b0*/ 	.byte	0x04, 0x36
        /*00b2*/ 	.short	(.L_51 - .L_50)
.L_50:
        /*00b4*/ 	.word	0x00000008
.L_51:


//--------------------- .nv.info._Z15matmulGPU_tiledPfS_S_iii --------------------------
	.section	.nv.info._Z15matmulGPU_tiledPfS_S_iii,"",@"SHT_CUDA_INFO"
	.sectionflags	@""
	.align	4


	//----- nvinfo : EIATTR_CUDA_API_VERSION
	.align		4
        /*0000*/ 	.byte	0x04, 0x37
        /*0002*/ 	.short	(.L_53 - .L_52)
.L_52:
        /*0004*/ 	.word	0x00000082


	//----- nvinfo : EIATTR_KPARAM_INFO
	.align		4
.L_53:
        /*0008*/ 	.byte	0x04, 0x17
        /*000a*/ 	.short	(.L_55 - .L_54)
.L_54:
        /*000c*/ 	.word	0x00000000
        /*0010*/ 	.short	0x0005
        /*0012*/ 	.short	0x0020
        /*0014*/ 	.byte	0x00, 0xf0, 0x11, 0x00


	//----- nvinfo : EIATTR_KPARAM_INFO
	.align		4
.L_55:
        /*0018*/ 	.byte	0x04, 0x17
        /*001a*/ 	.short	(.L_57 - .L_56)
.L_56:
        /*001c*/ 	.word	0x00000000
        /*0020*/ 	.short	0x0004
        /*0022*/ 	.short	0x001c
        /*0024*/ 	.byte	0x00, 0xf0, 0x11, 0x00


	//----- nvinfo : EIATTR_KPARAM_INFO
	.align		4
.L_57:
        /*0028*/ 	.byte	0x04, 0x17
        /*002a*/ 	.short	(.L_59 - .L_58)
.L_58:
        /*002c*/ 	.word	0x00000000
        /*0030*/ 	.short	0x0003
        /*0032*/ 	.short	0x0018
        /*0034*/ 	.byte	0x00, 0xf0, 0x11, 0x00


	//----- nvinfo : EIATTR_KPARAM_INFO
	.align		4
.L_59:
        /*0038*/ 	.byte	0x04, 0x17
        /*003a*/ 	.short	(.L_61 - .L_60)
.L_60:
        /*003c*/ 	.word	0x00000000
        /*0040*/ 	.short	0x0002
        /*0042*/ 	.short	0x0010
        /*0044*/ 	.byte	0x00, 0xf5, 0x21, 0x00


	//----- nvinfo : EIATTR_KPARAM_INFO
	.align		4
.L_61:
        /*0048*/ 	.byte	0x04, 0x17
        /*004a*/ 	.short	(.L_63 - .L_62)
.L_62:
        /*004c*/ 	.word	0x00000000
        /*0050*/ 	.short	0x0001
        /*0052*/ 	.short	0x0008
        /*0054*/ 	.byte	0x00, 0xf5, 0x21, 0x00


	//----- nvinfo : EIATTR_KPARAM_INFO
	.align		4
.L_63:
        /*0058*/ 	.byte	0x04, 0x17
        /*005a*/ 	.short	(.L_65 - .L_64)
.L_64:
        /*005c*/ 	.word	0x00000000
        /*0060*/ 	.short	0x0000
        /*0062*/ 	.short	0x0000
        /*0064*/ 	.byte	0x00, 0xf5, 0x21, 0x00


	//----- nvinfo : EIATTR_SPARSE_MMA_MASK
	.align		4
.L_65:
        /*0068*/ 	.byte	0x03, 0x50
        /*006a*/ 	.short	0x0000


	//----- nvinfo : EIATTR_MAXREG_COUNT
	.align		4
        /*006c*/ 	.byte	0x03, 0x1b
        /*006e*/ 	.short	0x00ff


	//----- nvinfo : EIATTR_NUM_BARRIERS
	.align		4
        /*0070*/ 	.byte	0x02, 0x4c
        /*0072*/ 	.byte	0x01
	.zero		1


	//----- nvinfo : EIATTR_MERCURY_ISA_VERSION
	.align		4
        /*0074*/ 	.byte	0x03, 0x5f
        /*0076*/ 	.short	0x0101


	//----- nvinfo : EIATTR_VRC_CTA_INIT_COUNT
	.align		4
        /*0078*/ 	.byte	0x02, 0x4a
	.zero		1
	.zero		1


	//----- nvinfo : EIATTR_EXIT_INSTR_OFFSETS
	.align		4
        /*007c*/ 	.byte	0x04, 0x1c
        /*007e*/ 	.short	(.L_67 - .L_66)


	//   ....[0]....
.L_66:
        /*0080*/ 	.word	0x000005f0


	//   ....[1]....
        /*0084*/ 	.word	0x00000640


	//----- nvinfo : EIATTR_CBANK_PARAM_SIZE
	.align		4
.L_67:
        /*0088*/ 	.byte	0x03, 0x19
        /*008a*/ 	.short	0x0024


	//----- nvinfo : EIATTR_PARAM_CBANK
	.align		4
        /*008c*/ 	.byte	0x04, 0x0a
        /*008e*/ 	.short	(.L_69 - .L_68)
	.align		4
.L_68:
        /*0090*/ 	.word	index@(.nv.constant0._Z15matmulGPU_tiledPfS_S_iii)
        /*0094*/ 	.short	0x0380
        /*0096*/ 	.short	0x0024


	//----- nvinfo : EIATTR_SW_WAR
	.align		4
.L_69:
        /*0098*/ 	.byte	0x04, 0x36
        /*009a*/ 	.short	(.L_71 - .L_70)
.L_70:
        /*009c*/ 	.word	0x00000008
.L_71:


//--------------------- .nv.info._Z16matmulGPU_nativePfS_S_iii --------------------------
	.section	.nv.info._Z16matmulGPU_nativePfS_S_iii,"",@"SHT_CUDA_INFO"
	.sectionflags	@""
	.align	4


	//----- nvinfo : EIATTR_CUDA_API_VERSION
	.align		4
        /*0000*/ 	.byte	0x04, 0x37
        /*0002*/ 	.short	(.L_73 - .L_72)
.L_72:
        /*0004*/ 	.word	0x00000082


	//----- nvinfo : EIATTR_KPARAM_INFO
	.align		4
.L_73:
        /*0008*/ 	.byte	0x04, 0x17
        /*000a*/ 	.short	(.L_75 - .L_74)
.L_74:
        /*000c*/ 	.word	0x00000000
        /*0010*/ 	.short	0x0005
        /*0012*/ 	.short	0x0020
        /*0014*/ 	.byte	0x00, 0xf0, 0x11, 0x00


	//----- nvinfo : EIATTR_KPARAM_INFO
	.align		4
.L_75:
        /*0018*/ 	.byte	0x04, 0x17
        /*001a*/ 	.short	(.L_77 - .L_76)
.L_76:
        /*001c*/ 	.word	0x00000000
        /*0020*/ 	.short	0x0004
        /*0022*/ 	.short	0x001c
        /*0024*/ 	.byte	0x00, 0xf0, 0x11, 0x00


	//----- nvinfo : EIATTR_KPARAM_INFO
	.align		4
.L_77:
        /*0028*/ 	.byte	0x04, 0x17
        /*002a*/ 	.short	(.L_79 - .L_78)
.L_78:
        /*002c*/ 	.word	0x00000000
        /*0030*/ 	.short	0x0003
        /*0032*/ 	.short	0x0018
        /*0034*/ 	.byte	0x00, 0xf0, 0x11, 0x00


	//----- nvinfo : EIATTR_KPARAM_INFO
	.align		4
.L_79:
        /*0038*/ 	.byte	0x04, 0x17
        /*003a*/ 	.short	(.L_81 - .L_80)
.L_80:
        /*003c*/ 	.word	0x00000000
        /*0040*/ 	.short	0x0002
        /*0042*/ 	.short	0x0010
        /*0044*/ 	.byte	0x00, 0xf5, 0x21, 0x00


	//----- nvinfo : EIATTR_KPARAM_INFO
	.align		4
.L_81:
        /*0048*/ 	.byte	0x04, 0x17
        /*004a*/ 	.short	(.L_83 - .L_82)
.L_82:
        /*004c*/ 	.word	0x00000000
        /*0050*/ 	.short	0x0001
        /*0052*/ 	.short	0x0008
        /*0054*/ 	.byte	0x00, 0xf5, 0x21, 0x00


	//----- nvinfo : EIATTR_KPARAM_INFO
	.align		4
.L_83:
        /*0058*/ 	.byte	0x04, 0x17
        /*005a*/ 	.short	(.L_85 - .L_84)
.L_84:
        /*005c*/ 	.word	0x00000000
        /*0060*/ 	.short	0x0000
        /*0062*/ 	.short	0x0000
        /*0064*/ 	.byte	0x00, 0xf5, 0x21, 0x00


	//----- nvinfo : EIATTR_SPARSE_MMA_MASK
	.align		4
.L_85:
        /*0068*/ 	.byte	0x03, 0x50
        /*006a*/ 	.short	0x0000


	//----- nvinfo : EIATTR_MAXREG_COUNT
	.align		4
        /*006c*/ 	.byte	0x03, 0x1b
        /*006e*/ 	.short	0x00ff


	//----- nvinfo : EIATTR_MERCURY_ISA_VERSION
	.align		4
        /*0070*/ 	.byte	0x03, 0x5f
        /*0072*/ 	.short	0x0101


	//----- nvinfo : EIATTR_VRC_CTA_INIT_COUNT
	.align		4
        /*0074*/ 	.byte	0x02, 0x4a
	.zero		1
	.zero		1


	//----- nvinfo : EIATTR_EXIT_INSTR_OFFSETS
	.align		4
        /*0078*/ 	.byte	0x04, 0x1c
        /*007a*/ 	.short	(.L_87 - .L_86)


	//   ....[0]....
.L_86:
        /*007c*/ 	.word	0x000000c0


	//   ....[1]....
        /*0080*/ 	.word	0x00000b50


	//----- nvinfo : EIATTR_CBANK_PARAM_SIZE
	.align		4
.L_87:
        /*0084*/ 	.byte	0x03, 0x19
        /*0086*/ 	.short	0x0024


	//----- nvinfo : EIATTR_PARAM_CBANK
	.align		4
        /*0088*/ 	.byte	0x04, 0x0a
        /*008a*/ 	.short	(.L_89 - .L_88)
	.align		4
.L_88:
        /*008c*/ 	.word	index@(.nv.constant0._Z16matmulGPU_nativePfS_S_iii)
        /*0090*/ 	.short	0x0380
        /*0092*/ 	.short	0x0024


	//----- nvinfo : EIATTR_SW_WAR
	.align		4
.L_89:
        /*0094*/ 	.byte	0x04, 0x36
        /*0096*/ 	.short	(.L_91 - .L_90)
.L_90:
        /*0098*/ 	.word	0x00000008
.L_91:


//--------------------- .nv.callgraph             --------------------------
	.section	.nv.callgraph,"",@"SHT_CUDA_CALLGRAPH"
	.align	4
	.sectionentsize	8
	.align		4
        /*0000*/ 	.word	0x00000000
	.align		4
        /*0004*/ 	.word	0xffffffff
	.align		4
        /*0008*/ 	.word	0x00000000
	.align		4
        /*000c*/ 	.word	0xfffffffe
	.align		4
        /*0010*/ 	.word	0x00000000
	.align		4
        /*0014*/ 	.word	0xfffffffd
	.align		4
        /*0018*/ 	.word	0x00000000
	.align		4
        /*001c*/ 	.word	0xfffffffc


//--------------------- .nv.constant4             --------------------------
	.section	.nv.constant4,"a",@progbits
	.align	8
	.align		8
.nv.constant4:
        /*0000*/ 	.dword	_ZN34_INTERNAL_0d66b8f8_4_k_cu_b4bc84444cuda3std3__436_GLOBAL__N__0d66b8f8_4_k_cu_b4bc84446ignoreE
	.align		8
        /*0008*/ 	.dword	_ZN34_INTERNAL_0d66b8f8_4_k_cu_b4bc84444cuda3std3__45__cpo5beginE
	.align		8
        /*0010*/ 	.dword	_ZN34_INTERNAL_0d66b8f8_4_k_cu_b4bc84444cuda3std3__45__cpo3endE
	.align		8
        /*0018*/ 	.dword	_ZN34_INTERNAL_0d66b8f8_4_k_cu_b4bc84444cuda3std3__45__cpo6cbeginE
	.align		8
        /*0020*/ 	.dword	_ZN34_INTERNAL_0d66b8f8_4_k_cu_b4bc84444cuda3std3__45__cpo4cendE
	.align		8
        /*0028*/ 	.dword	_ZN34_INTERNAL_0d66b8f8_4_k_cu_b4bc84444cuda3std3__419piecewise_constructE
	.align		8
        /*0030*/ 	.dword	_ZN34_INTERNAL_0d66b8f8_4_k_cu_b4bc84444cuda3std3__48in_placeE
	.align		8
        /*0038*/ 	.dword	_ZN34_INTERNAL_0d66b8f8_4_k_cu_b4bc84444cuda3std6ranges3__45__cpo4swapE
	.align		8
        /*0040*/ 	.dword	_ZN34_INTERNAL_0d66b8f8_4_k_cu_b4bc84444cuda3std6ranges3__45__cpo9iter_moveE
	.align		8
        /*0048*/ 	.dword	_ZN34_INTERNAL_0d66b8f8_4_k_cu_b4bc84444cuda3std6ranges3__45__cpo7advanceE


//--------------------- .text._Z19matmulGPU_tiled_4x4PfS_S_iii --------------------------
	.section	.text._Z19matmulGPU_tiled_4x4PfS_S_iii,"ax",@progbits
	.align	128
        .global         _Z19matmulGPU_tiled_4x4PfS_S_iii
        .type           _Z19matmulGPU_tiled_4x4PfS_S_iii,@function
        .size           _Z19matmulGPU_tiled_4x4PfS_S_iii,(.L_x_13 - _Z19matmulGPU_tiled_4x4PfS_S_iii)
        .other          _Z19matmulGPU_tiled_4x4PfS_S_iii,@"STO_CUDA_ENTRY STV_DEFAULT"
_Z19matmulGPU_tiled_4x4PfS_S_iii:
.text._Z19matmulGPU_tiled_4x4PfS_S_iii:
[----:B------:R-:W-:Y:S08]  /*0000*/  LDC R1, c[0x0][0x37c] ;  /* 0x0000df00ff017b82 */ /* 0x000ff00000000800 */
[----:B------:R-:W0:Y:S01]  /*0010*/  LDC R7, c[0x0][0x3a0] ;  /* 0x0000e800ff077b82 */ /* 0x000e220000000800 */
[----:B------:R-:W1:Y:S01]  /*0020*/  S2R R0, SR_TID.Y ;  /* 0x0000000000007919 */ /* 0x000e620000002200 */
[----:B------:R-:W2:Y:S01]  /*0030*/  LDCU.64 UR8, c[0x0][0x358] ;  /* 0x00006b00ff0877ac */ /* 0x000ea20008000a00 */
[----:B------:R-:W-:Y:S01]  /*0040*/  HFMA2 R53, -RZ, RZ, 0, 0 ;  /* 0x00000000ff357431 */ /* 0x000fe200000001ff */
[----:B------:R-:W-:Y:S01]  /*0050*/  CS2R R26, SRZ ;  /* 0x00000000001a7805 */ /* 0x000fe2000001ff00 */
[----:B------:R-:W3:Y:S01]  /*0060*/  S2R R2, SR_TID.X ;  /* 0x0000000000027919 */ /* 0x000ee20000002100 */
[----:B------:R-:W-:-:S02]  /*0070*/  CS2R R24, SRZ ;  /* 0x0000000000187805 */ /* 0x000fc4000001ff00 */
[----:B------:R-:W-:Y:S02]  /*0080*/  CS2R R48, SRZ ;  /* 0x0000000000307805 */ /* 0x000fe4000001ff00 */
[----:B------:R-:W-:Y:S02]  /*0090*/  CS2R R44, SRZ ;  /* 0x00000000002c7805 */ /* 0x000fe4000001ff00 */
[----:B------:R-:W-:Y:S02]  /*00a0*/  CS2R R46, SRZ ;  /* 0x00000000002e7805 */ /* 0x000fe4000001ff00 */
[----:B------:R-:W-:Y:S02]  /*00b0*/  CS2R R38, SRZ ;  /* 0x0000000000267805 */ /* 0x000fe4000001ff00 */
[----:B------:R-:W-:Y:S02]  /*00c0*/  CS2R R36, SRZ ;  /* 0x0000000000247805 */ /* 0x000fe4000001ff00 */
[----:B------:R-:W-:-:S02]  /*00d0*/  MOV R50, RZ ;  /* 0x000000ff00327202 */ /* 0x000fc40000000f00 */
[----:B0-----:R-:W-:-:S13]  /*00e0*/  ISETP.GE.AND P0, PT, R7, 0x1, PT ;  /* 0x000000010700780c */ /* 0x001fda0003f06270 */
[----:B-123--:R-:W-:Y:S05]  /*00f0*/  @!P0 BRA `(.L_x_0) ;  /* 0x0000000c00fc8947 */ /* 0x00efea0003800000 */
[----:B------:R-:W0:Y:S01]  /*0100*/  S2R R3, SR_CTAID.Y ;  /* 0x0000000000037919 */ /* 0x000e220000002600 */
[----:B------:R-:W1:Y:S01]  /*0110*/  S2UR UR6, SR_CgaCtaId ;  /* 0x00000000000679c3 */ /* 0x000e620000008800 */
[----:B------:R-:W-:Y:S01]  /*0120*/  UMOV UR4, 0x400 ;  /* 0x0000040000047882 */ /* 0x000fe20000000000 */
[----:B------:R-:W-:Y:S01]  /*0130*/  MOV R5, RZ ;  /* 0x000000ff00057202 */ /* 0x000fe20000000f00 */
[----:B------:R-:W2:Y:S01]  /*0140*/  S2R R42, SR_CTAID.X ;  /* 0x00000000002a7919 */ /* 0x000ea20000002500 */
[----:B------:R-:W-:Y:S01]  /*0150*/  UIADD3 UR5, UPT, UPT, UR4, 0x1000, URZ ;  /* 0x0000100004057890 */ /* 0x000fe2000fffe0ff */
[----:B------:R-:W-:Y:S01]  /*0160*/  MOV R26, RZ ;  /* 0x000000ff001a7202 */ /* 0x000fe20000000f00 */
[----:B-1----:R-:W-:Y:S02]  /*0170*/  ULEA UR4, UR6, UR4, 0x18 ;  /* 0x0000000406047291 */ /* 0x002fe4000f8ec0ff */
[----:B------:R-:W-:Y:S01]  /*0180*/  ULEA UR5, UR6, UR5, 0x18 ;  /* 0x0000000506057291 */ /* 0x000fe2000f8ec0ff */
[----:B0-----:R-:W-:-:S02]  /*0190*/  LEA R43, R3, R0, 0x4 ;  /* 0x00000000032b7211 */ /* 0x001fc400078e20ff */
[----:B------:R-:W-:Y:S02]  /*01a0*/  SHF.L.U32 R3, R2, 0x2, RZ ;  /* 0x0000000202037819 */ /* 0x000fe400000006ff */
[----:B------:R-:W-:Y:S02]  /*01b0*/  SHF.L.U32 R43, R43, 0x2, RZ ;  /* 0x000000022b2b7819 */ /* 0x000fe400000006ff */
[----:B--2---:R-:W-:Y:S02]  /*01c0*/  LEA R42, R42, R3, 0x6 ;  /* 0x000000032a2a7211 */ /* 0x004fe400078e30ff */
[----:B------:R-:W-:Y:S01]  /*01d0*/  IADD3 R41, PT, PT, R3, UR4, RZ ;  /* 0x0000000403297c10 */ /* 0x000fe2000fffe0ff */
[----:B------:R-:W-:Y:S01]  /*01e0*/  IMAD R40, R43, R7, R7 ;  /* 0x000000072b287224 */ /* 0x000fe200078e0207 */
[C---:B------:R-:W-:Y:S02]  /*01f0*/  LEA R3, R0.reuse, UR5, 0x8 ;  /* 0x0000000500037c11 */ /* 0x040fe4000f8e40ff */
[----:B------:R-:W-:-:S02]  /*0200*/  LEA R41, R0, R41, 0x8 ;  /* 0x0000002900297211 */ /* 0x000fc400078e40ff */
[----:B------:R-:W-:Y:S02]  /*0210*/  IADD3 R7, PT, PT, R40, R7, RZ ;  /* 0x0000000728077210 */ /* 0x000fe40007ffe0ff */
[----:B------:R-:W-:-:S07]  /*0220*/  LEA R6, R2, R3, 0x4 ;  /* 0x0000000302067211 */ /* 0x000fce00078e20ff */
.L_x_2:
[----:B------:R-:W0:Y:S01]  /*0230*/  LDCU UR5, c[0x0][0x3a0] ;  /* 0x00007400ff0577ac */ /* 0x000e220008000800 */
[----:B------:R-:W-:Y:S01]  /*0240*/  LEA R22, R5, R2, 0x4 ;  /* 0x0000000205167211 */ /* 0x000fe200078e20ff */
[----:B------:R-:W-:Y:S01]  /*0250*/  HFMA2 R4, -RZ, RZ, 0, 0 ;  /* 0x00000000ff047431 */ /* 0x000fe200000001ff */
[----:B------:R-:W-:Y:S01]  /*0260*/  IADD3 R3, PT, PT, R43, 0x1, RZ ;  /* 0x000000012b037810 */ /* 0x000fe20007ffe0ff */
[----:B------:R-:W1:Y:S01]  /*0270*/  LDCU UR4, c[0x0][0x398] ;  /* 0x00007300ff0477ac */ /* 0x000e620008000800 */
[----:B------:R-:W-:Y:S01]  /*0280*/  LEA R21, R5, R0, 0x4 ;  /* 0x0000000005157211 */ /* 0x000fe200078e20ff */
[----:B------:R-:W2:Y:S01]  /*0290*/  LDCU UR6, c[0x0][0x39c] ;  /* 0x00007380ff0677ac */ /* 0x000ea20008000800 */
[----:B------:R-:W3:Y:S01]  /*02a0*/  LDCU.64 UR10, c[0x0][0x388] ;  /* 0x00007100ff0a77ac */ /* 0x000ee20008000a00 */
[----:B0-----:R-:W-:Y:S02]  /*02b0*/  ISETP.GE.AND P0, PT, R22, UR5, PT ;  /* 0x0000000516007c0c */ /* 0x001fe4000bf06270 */
[----:B------:R-:W-:-:S02]  /*02c0*/  ISETP.GE.AND P1, PT, R21, UR5, PT ;  /* 0x0000000515007c0c */ /* 0x000fc4000bf26270 */
[----:B-1----:R-:W-:Y:S02]  /*02d0*/  ISETP.GE.OR P2, PT, R43, UR4, P0 ;  /* 0x000000042b007c0c */ /* 0x002fe40008746670 */
[----:B------:R-:W-:Y:S02]  /*02e0*/  ISETP.GE.OR P6, PT, R3, UR4, P0 ;  /* 0x0000000403007c0c */ /* 0x000fe400087c6670 */
[----:B------:R-:W-:Y:S02]  /*02f0*/  IADD3 R3, PT, PT, R43, 0x2, RZ ;  /* 0x000000022b037810 */ /* 0x000fe40007ffe0ff */
[----:B--2---:R-:W-:Y:S02]  /*0300*/  ISETP.GE.OR P4, PT, R42, UR6, P1 ;  /* 0x000000062a007c0c */ /* 0x004fe40008f86670 */
[----:B------:R-:W-:Y:S02]  /*0310*/  ISETP.GE.OR P5, PT, R3, UR4, P0 ;  /* 0x0000000403007c0c */ /* 0x000fe400087a6670 */
[----:B------:R-:W-:-:S03]  /*0320*/  IADD3 R3, PT, PT, R43, 0x3, RZ ;  /* 0x000000032b037810 */ /* 0x000fc60007ffe0ff */
[----:B------:R-:W0:Y:S01]  /*0330*/  @!P2 LDC.64 R16, c[0x0][0x380] ;  /* 0x0000e000ff10ab82 */ /* 0x000e220000000a00 */
[----:B------:R-:W-:Y:S01]  /*0340*/  ISETP.GE.OR P0, PT, R3, UR4, P0 ;  /* 0x0000000403007c0c */ /* 0x000fe20008706670 */
[----:B------:R-:W-:Y:S01]  /*0350*/  @!P2 IMAD R3, R43, UR5, R22 ;  /* 0x000000052b03ac24 */ /* 0x000fe2000f8e0216 */
[----:B------:R-:W-:-:S05]  /*0360*/  @!P6 IADD3 R19, PT, PT, R40, R22, RZ ;  /* 0x000000162813e210 */ /* 0x000fca0007ffe0ff */
[----:B------:R-:W1:Y:S08]  /*0370*/  @!P6 LDC.64 R12, c[0x0][0x380] ;  /* 0x0000e000ff0ceb82 */ /* 0x000e700000000a00 */
[----:B------:R-:W2:Y:S08]  /*0380*/  @!P0 LDC.64 R8, c[0x0][0x380] ;  /* 0x0000e000ff088b82 */ /* 0x000eb00000000a00 */
[----:B------:R-:W4:Y:S01]  /*0390*/  @!P5 LDC.64 R10, c[0x0][0x380] ;  /* 0x0000e000ff0adb82 */ /* 0x000f220000000a00 */
[----:B0-----:R-:W-:Y:S01]  /*03a0*/  @!P2 IMAD.WIDE.U32 R16, R3, 0x4, R16 ;  /* 0x000000040310a825 */ /* 0x001fe200078e0010 */
[----:B------:R-:W-:-:S02]  /*03b0*/  IADD3 R3, PT, PT, R42, 0x1, RZ ;  /* 0x000000012a037810 */ /* 0x000fc40007ffe0ff */
[----:B------:R-:W-:Y:S02]  /*03c0*/  MOV R20, RZ ;  /* 0x000000ff00147202 */ /* 0x000fe40000000f00 */
[----:B------:R-:W-:Y:S01]  /*03d0*/  ISETP.GE.OR P3, PT, R3, UR6, P1 ;  /* 0x0000000603007c0c */ /* 0x000fe20008f66670 */
[----:B------:R-:W-:Y:S01]  /*03e0*/  IMAD R29, R21, UR6, RZ ;  /* 0x00000006151d7c24 */ /* 0x000fe2000f8e02ff */
[----:B------:R-:W0:Y:S01]  /*03f0*/  @!P4 LDC.64 R14, c[0x0][0x388] ;  /* 0x0000e200ff0ecb82 */ /* 0x000e220000000a00 */
[C---:B------:R-:W-:Y:S01]  /*0400*/  IADD3 R3, PT, PT, R42.reuse, 0x2, RZ ;  /* 0x000000022a037810 */ /* 0x040fe20007ffe0ff */
[----:B-1----:R-:W-:Y:S01]  /*0410*/  @!P6 IMAD.WIDE.U32 R18, R19, 0x4, R12 ;  /* 0x000000041312e825 */ /* 0x002fe200078e000c */
[----:B------:R1:W5:Y:S01]  /*0420*/  @!P2 LDG.E R4, desc[UR8][R16.64] ;  /* 0x000000081004a981 */ /* 0x000362000c1e1900 */
[----:B------:R-:W-:Y:S02]  /*0430*/  IADD3 R12, PT, PT, R42, 0x3, RZ ;  /* 0x000000032a0c7810 */ /* 0x000fe40007ffe0ff */
[----:B------:R-:W-:Y:S01]  /*0440*/  ISETP.GE.OR P2, PT, R3, UR6, P1 ;  /* 0x0000000603007c0c */ /* 0x000fe20008f46670 */
[----:B------:R3:W5:Y:S01]  /*0450*/  @!P6 LDG.E R20, desc[UR8][R18.64] ;  /* 0x000000081214e981 */ /* 0x000762000c1e1900 */
[----:B------:R-:W-:-:S02]  /*0460*/  @!P0 IADD3 R3, PT, PT, R22, UR5, R7 ;  /* 0x0000000516038c10 */ /* 0x000fc4000fffe007 */
[----:B------:R-:W-:Y:S02]  /*0470*/  @!P5 IADD3 R13, PT, PT, R7, R22, RZ ;  /* 0x00000016070dd210 */ /* 0x000fe40007ffe0ff */
[----:B------:R-:W-:Y:S02]  /*0480*/  SHF.R.S32.HI R21, RZ, 0x1f, R29 ;  /* 0x0000001fff157819 */ /* 0x000fe4000001141d */
[-C--:B------:R-:W-:Y:S02]  /*0490*/  IADD3 R23, P6, PT, R42, R29.reuse, RZ ;  /* 0x0000001d2a177210 */ /* 0x080fe40007fde0ff */
[----:B------:R-:W-:Y:S01]  /*04a0*/  ISETP.GE.OR P1, PT, R12, UR6, P1 ;  /* 0x000000060c007c0c */ /* 0x000fe20008f26670 */
[----:B-1----:R-:W-:Y:S01]  /*04b0*/  HFMA2 R16, -RZ, RZ, 0, 0 ;  /* 0x00000000ff107431 */ /* 0x002fe200000001ff */
[C---:B------:R-:W-:Y:S01]  /*04c0*/  @!P4 IADD3 R17, PT, PT, R42.reuse, R29, RZ ;  /* 0x0000001d2a11c210 */ /* 0x040fe20007ffe0ff */
[----:B--2---:R-:W-:Y:S01]  /*04d0*/  @!P0 IMAD.WIDE.U32 R8, R3, 0x4, R8 ;  /* 0x0000000403088825 */ /* 0x004fe200078e0008 */
[----:B------:R-:W-:-:S03]  /*04e0*/  LEA.HI.X.SX32 R28, R42, R21, 0x1, P6 ;  /* 0x000000152a1c7211 */ /* 0x000fc600030f0eff */
[----:B------:R-:W-:Y:S02]  /*04f0*/  HFMA2 R3, -RZ, RZ, 0, 0 ;  /* 0x00000000ff037431 */ /* 0x000fe400000001ff */
[----:B----4-:R-:W-:-:S04]  /*0500*/  @!P5 IMAD.WIDE.U32 R12, R13, 0x4, R10 ;  /* 0x000000040d0cd825 */ /* 0x010fc800078e000a */
[----:B---3--:R-:W-:Y:S01]  /*0510*/  HFMA2 R19, -RZ, RZ, 0, 0 ;  /* 0x00000000ff137431 */ /* 0x008fe200000001ff */
[----:B------:R-:W-:Y:S02]  /*0520*/  LEA R10, P6, R23, UR10, 0x2 ;  /* 0x0000000a170a7c11 */ /* 0x000fe4000f8c10ff */
[----:B------:R-:W-:Y:S01]  /*0530*/  MOV R22, RZ ;  /* 0x000000ff00167202 */ /* 0x000fe20000000f00 */
[----:B0-----:R-:W-:Y:S01]  /*0540*/  @!P4 IMAD.WIDE R14, R17, 0x4, R14 ;  /* 0x00000004110ec825 */ /* 0x001fe200078e020e */
[----:B------:R-:W-:Y:S01]  /*0550*/  MOV R17, RZ ;  /* 0x000000ff00117202 */ /* 0x000fe20000000f00 */
[----:B------:R-:W2:Y:S01]  /*0560*/  @!P5 LDG.E R16, desc[UR8][R12.64] ;  /* 0x000000080c10d981 */ /* 0x000ea2000c1e1900 */
[----:B------:R-:W-:Y:S02]  /*0570*/  MOV R21, RZ ;  /* 0x000000ff00157202 */ /* 0x000fe40000000f00 */
[----:B------:R-:W-:Y:S01]  /*0580*/  LEA.HI.X R11, R23, UR11, R28, 0x2, P6 ;  /* 0x0000000b170b7c11 */ /* 0x000fe2000b0f141c */
[----:B------:R0:W3:Y:S04]  /*0590*/  @!P0 LDG.E R22, desc[UR8][R8.64] ;  /* 0x0000000808168981 */ /* 0x0000e8000c1e1900 */
[----:B------:R-:W4:Y:S04]  /*05a0*/  @!P4 LDG.E R3, desc[UR8][R14.64] ;  /* 0x000000080e03c981 */ /* 0x000f28000c1e1900 */
[----:B------:R-:W4:Y:S04]  /*05b0*/  @!P3 LDG.E R17, desc[UR8][R10.64+0x4] ;  /* 0x000004080a11b981 */ /* 0x000f28000c1e1900 */
[----:B------:R-:W4:Y:S04]  /*05c0*/  @!P2 LDG.E R19, desc[UR8][R10.64+0x8] ;  /* 0x000008080a13a981 */ /* 0x000f28000c1e1900 */
[----:B------:R-:W4:Y:S01]  /*05d0*/  @!P1 LDG.E R21, desc[UR8][R10.64+0xc] ;  /* 0x00000c080a159981 */ /* 0x000f22000c1e1900 */
[----:B------:R-:W1:Y:S01]  /*05e0*/  S2UR UR6, SR_CgaCtaId ;  /* 0x00000000000679c3 */ /* 0x000e620000008800 */
[----:B------:R-:W-:-:S02]  /*05f0*/  UMOV UR4, 0x400 ;  /* 0x0000040000047882 */ /* 0x000fc40000000000 */
[----:B------:R-:W-:Y:S02]  /*0600*/  UIADD3 UR7, UPT, UPT, UR4, 0x1000, URZ ;  /* 0x0000100004077890 */ /* 0x000fe4000fffe0ff */
[----:B-1----:R-:W-:Y:S02]  /*0610*/  ULEA UR4, UR6, UR4, 0x18 ;  /* 0x0000000406047291 */ /* 0x002fe4000f8ec0ff */
[----:B------:R-:W-:-:S06]  /*0620*/  ULEA UR7, UR6, UR7, 0x18 ;  /* 0x0000000706077291 */ /* 0x000fcc000f8ec0ff */
[----:B0-----:R-:W-:Y:S01]  /*0630*/  LEA R8, R2, UR7, 0x4 ;  /* 0x0000000702087c11 */ /* 0x001fe2000f8e20ff */
[----:B------:R-:W-:Y:S01]  /*0640*/  UMOV UR6, 0x10 ;  /* 0x0000001000067882 */ /* 0x000fe20000000000 */
[----:B-----5:R0:W-:Y:S04]  /*0650*/  STS [R41], R4 ;  /* 0x0000000429007388 */ /* 0x0201e80000000800 */
[----:B------:R-:W-:Y:S01]  /*0660*/  STS [R41+0x40], R20 ;  /* 0x0000401429007388 */ /* 0x000fe20000000800 */
[----:B0-----:R-:W-:-:S03]  /*0670*/  LEA R4, R0, UR4, 0x8 ;  /* 0x0000000400047c11 */ /* 0x001fc6000f8e40ff */
[----:B--2---:R-:W-:Y:S04]  /*0680*/  STS [R41+0x80], R16 ;  /* 0x0000801029007388 */ /* 0x004fe80000000800 */
[----:B---3--:R-:W-:Y:S04]  /*0690*/  STS [R41+0xc0], R22 ;  /* 0x0000c01629007388 */ /* 0x008fe80000000800 */
[----:B----4-:R0:W-:Y:S04]  /*06a0*/  STS [R6], R3 ;  /* 0x0000000306007388 */ /* 0x0101e80000000800 */
[----:B------:R1:W-:Y:S04]  /*06b0*/  STS [R6+0x4], R17 ;  /* 0x0000041106007388 */ /* 0x0003e80000000800 */
[----:B------:R1:W-:Y:S04]  /*06c0*/  STS [R6+0x8], R19 ;  /* 0x0000081306007388 */ /* 0x0003e80000000800 */
[----:B------:R1:W-:Y:S01]  /*06d0*/  STS [R6+0xc], R21 ;  /* 0x00000c1506007388 */ /* 0x0003e20000000800 */
[----:B0-----:R-:W-:-:S02]  /*06e0*/  IADD3 R3, PT, PT, R4, 0x80, RZ ;  /* 0x0000008004037810 */ /* 0x001fc40007ffe0ff */
[----:B------:R-:W-:Y:S01]  /*06f0*/  IADD3 R4, PT, PT, R8, 0x100, RZ ;  /* 0x0000010008047810 */ /* 0x000fe20007ffe0ff */
[----:B------:R-:W-:Y:S01]  /*0700*/  UMOV UR4, URZ ;  /* 0x000000ff00047c82 */ /* 0x000fe20008000000 */
[----:B------:R-:W-:Y:S06]  /*0710*/  BAR.SYNC.DEFER_BLOCKING 0x0 ;  /* 0x0000000000007b1d */ /* 0x000fec0000010000 */
.L_x_1:
[----:B------:R-:W-:Y:S01]  /*0720*/  LDS.128 R8, [R3+-0x80] ;  /* 0xffff800003087984 */ /* 0x000fe20000000c00 */
[----:B------:R-:W-:-:S03]  /*0730*/  UIADD3 UR6, UP0, UPT, UR6, -0x8, URZ ;  /* 0xfffffff806067890 */ /* 0x000fc6000ff1e0ff */
[----:B------:R-:W0:Y:S01]  /*0740*/  LDS.128 R28, [R4+-0x100] ;  /* 0xffff0000041c7984 */ /* 0x000e220000000c00 */
[----:B------:R-:W-:Y:S02]  /*0750*/  UIADD3.X UR4, UPT, UPT, UR4, -0x1, URZ, UP0, !UPT ;  /* 0xffffffff04047890 */ /* 0x000fe400087fe4ff */
[----:B------:R-:W-:Y:S01]  /*0760*/  UISETP.NE.U32.AND UP0, UPT, UR6, URZ, UPT ;  /* 0x000000ff0600728c */ /* 0x000fe2000bf05070 */
[----:B------:R-:W2:Y:S03]  /*0770*/  LDS.128 R12, [R3+-0x40] ;  /* 0xffffc000030c7984 */ /* 0x000ea60000000c00 */
[----:B------:R-:W-:Y:S01]  /*0780*/  UISETP.NE.AND.EX UP0, UPT, UR4, URZ, UPT, UP0 ;  /* 0x000000ff0400728c */ /* 0x000fe2000bf05300 */
[----:B-1----:R-:W1:Y:S04]  /*0790*/  LDS.128 R16, [R3] ;  /* 0x0000000003107984 */ /* 0x002e680000000c00 */
[----:B------:R-:W3:Y:S04]  /*07a0*/  LDS.128 R20, [R3+0x40] ;  /* 0x0000400003147984 */ /* 0x000ee80000000c00 */
[----:B------:R-:W4:Y:S01]  /*07b0*/  LDS.128 R32, [R4] ;  /* 0x0000000004207984 */ /* 0x000f220000000c00 */
[C---:B0-----:R-:W-:Y:S01]  /*07c0*/  FFMA R47, R8.reuse, R28, R47 ;  /* 0x0000001c082f7223 */ /* 0x041fe2000000002f */
[C---:B------:R-:W-:Y:S01]  /*07d0*/  FFMA R44, R8.reuse, R29, R44 ;  /* 0x0000001d082c7223 */ /* 0x040fe2000000002c */
[C---:B------:R-:W-:Y:S01]  /*07e0*/  FFMA R49, R8.reuse, R30, R49 ;  /* 0x0000001e08317223 */ /* 0x040fe20000000031 */
[----:B------:R-:W-:Y:S01]  /*07f0*/  FFMA R48, R8, R31, R48 ;  /* 0x0000001f08307223 */ /* 0x000fe20000000030 */
[C---:B--2---:R-:W-:Y:S01]  /*0800*/  FFMA R52, R12.reuse, R28, R27 ;  /* 0x0000001c0c347223 */ /* 0x044fe2000000001b */
[C---:B------:R-:W-:Y:S01]  /*0810*/  FFMA R8, R12.reuse, R29, R24 ;  /* 0x0000001d0c087223 */ /* 0x040fe20000000018 */
[C---:B------:R-:W-:Y:S01]  /*0820*/  FFMA R51, R12.reuse, R30, R25 ;  /* 0x0000001e0c337223 */ /* 0x040fe20000000019 */
[----:B------:R-:W-:Y:S01]  /*0830*/  FFMA R12, R12, R31, R26 ;  /* 0x0000001f0c0c7223 */ /* 0x000fe2000000001a */
[C---:B-1----:R-:W-:Y:S01]  /*0840*/  FFMA R39, R16.reuse, R28, R39 ;  /* 0x0000001c10277223 */ /* 0x042fe20000000027 */
[----:B------:R-:W0:Y:S01]  /*0850*/  LDS.128 R24, [R4+0x100] ;  /* 0x0001000004187984 */ /* 0x000e220000000c00 */
[CC--:B------:R-:W-:Y:S01]  /*0860*/  FFMA R36, R16.reuse, R29.reuse, R36 ;  /* 0x0000001d10247223 */ /* 0x0c0fe20000000024 */
[----:B------:R-:W-:Y:S01]  /*0870*/  FFMA R37, R16, R30, R37 ;  /* 0x0000001e10257223 */ /* 0x000fe20000000025 */
[C---:B---3--:R-:W-:Y:S01]  /*0880*/  FFMA R53, R20.reuse, R28, R53 ;  /* 0x0000001c14357223 */ /* 0x048fe20000000035 */
[C---:B------:R-:W-:Y:S01]  /*0890*/  FFMA R50, R20.reuse, R29, R50 ;  /* 0x0000001d14327223 */ /* 0x040fe20000000032 */
[----:B------:R-:W-:Y:S01]  /*08a0*/  FFMA R45, R20, R30, R45 ;  /* 0x0000001e142d7223 */ /* 0x000fe2000000002d */
[-C--:B------:R-:W-:Y:S01]  /*08b0*/  FFMA R16, R16, R31.reuse, R38 ;  /* 0x0000001f10107223 */ /* 0x080fe20000000026 */
[----:B------:R-:W-:Y:S01]  /*08c0*/  FFMA R20, R20, R31, R46 ;  /* 0x0000001f14147223 */ /* 0x000fe2000000002e */
[C---:B----4-:R-:W-:Y:S01]  /*08d0*/  FFMA R47, R32.reuse, R9, R47 ;  /* 0x00000009202f7223 */ /* 0x050fe2000000002f */
[----:B------:R-:W1:Y:S01]  /*08e0*/  LDS.128 R28, [R4+0x200] ;  /* 0x00020000041c7984 */ /* 0x000e620000000c00 */
[C---:B------:R-:W-:Y:S01]  /*08f0*/  FFMA R44, R9.reuse, R33, R44 ;  /* 0x00000021092c7223 */ /* 0x040fe2000000002c */
[CC--:B------:R-:W-:Y:S01]  /*0900*/  FFMA R49, R9.reuse, R34.reuse, R49 ;  /* 0x0000002209317223 */ /* 0x0c0fe20000000031 */
[----:B------:R-:W-:Y:S01]  /*0910*/  FFMA R48, R9, R35, R48 ;  /* 0x0000002309307223 */ /* 0x000fe20000000030 */
[C---:B------:R-:W-:Y:S01]  /*0920*/  FFMA R52, R32.reuse, R13, R52 ;  /* 0x0000000d20347223 */ /* 0x040fe20000000034 */
[C---:B------:R-:W-:Y:S01]  /*0930*/  FFMA R8, R13.reuse, R33, R8 ;  /* 0x000000210d087223 */ /* 0x040fe20000000008 */
[CC--:B------:R-:W-:Y:S01]  /*0940*/  FFMA R51, R13.reuse, R34.reuse, R51 ;  /* 0x000000220d337223 */ /* 0x0c0fe20000000033 */
[----:B------:R-:W-:Y:S01]  /*0950*/  FFMA R12, R13, R35, R12 ;  /* 0x000000230d0c7223 */ /* 0x000fe2000000000c */
[C---:B------:R-:W-:Y:S01]  /*0960*/  FFMA R39, R32.reuse, R17, R39 ;  /* 0x0000001120277223 */ /* 0x040fe20000000027 */
[C---:B------:R-:W-:Y:S01]  /*0970*/  FFMA R13, R17.reuse, R33, R36 ;  /* 0x00000021110d7223 */ /* 0x040fe20000000024 */
[CC--:B------:R-:W-:Y:S01]  /*0980*/  FFMA R9, R17.reuse, R34.reuse, R37 ;  /* 0x0000002211097223 */ /* 0x0c0fe20000000025 */
[----:B------:R-:W-:Y:S01]  /*0990*/  FFMA R16, R17, R35, R16 ;  /* 0x0000002311107223 */ /* 0x000fe20000000010 */
[----:B------:R-:W-:Y:S01]  /*09a0*/  FFMA R53, R32, R21, R53 ;  /* 0x0000001520357223 */ /* 0x000fe20000000035 */
[C---:B------:R-:W-:Y:S01]  /*09b0*/  FFMA R17, R21.reuse, R33, R50 ;  /* 0x0000002115117223 */ /* 0x040fe20000000032 */
[C---:B------:R-:W-:Y:S01]  /*09c0*/  FFMA R45, R21.reuse, R34, R45 ;  /* 0x00000022152d7223 */ /* 0x040fe2000000002d */
[----:B------:R-:W-:-:S02]  /*09d0*/  FFMA R20, R21, R35, R20 ;  /* 0x0000002315147223 */ /* 0x000fc40000000014 */
[----:B------:R-:W-:Y:S01]  /*09e0*/  LDS.128 R32, [R3+-0x70] ;  /* 0xffff900003207984 */ /* 0x000fe20000000c00 */
[----:B0-----:R-:W-:Y:S01]  /*09f0*/  FFMA R47, R24, R10, R47 ;  /* 0x0000000a182f7223 */ /* 0x001fe2000000002f */
[C---:B------:R-:W-:Y:S01]  /*0a00*/  FFMA R44, R10.reuse, R25, R44 ;  /* 0x000000190a2c7223 */ /* 0x040fe2000000002c */
[C---:B------:R-:W-:Y:S01]  /*0a10*/  FFMA R49, R10.reuse, R26, R49 ;  /* 0x0000001a0a317223 */ /* 0x040fe20000000031 */
[----:B------:R-:W-:Y:S01]  /*0a20*/  FFMA R48, R10, R27, R48 ;  /* 0x0000001b0a307223 */ /* 0x000fe20000000030 */
[----:B------:R-:W-:Y:S01]  /*0a30*/  FFMA R21, R24, R14, R52 ;  /* 0x0000000e18157223 */ /* 0x000fe20000000034 */
[C---:B------:R-:W-:Y:S01]  /*0a40*/  FFMA R8, R14.reuse, R25, R8 ;  /* 0x000000190e087223 */ /* 0x040fe20000000008 */
[C---:B------:R-:W-:Y:S01]  /*0a50*/  FFMA R10, R14.reuse, R26, R51 ;  /* 0x0000001a0e0a7223 */ /* 0x040fe20000000033 */
[----:B------:R-:W-:Y:S01]  /*0a60*/  FFMA R14, R14, R27, R12 ;  /* 0x0000001b0e0e7223 */ /* 0x000fe2000000000c */
[----:B------:R-:W-:Y:S01]  /*0a70*/  FFMA R12, R18, R25, R13 ;  /* 0x00000019120c7223 */ /* 0x000fe2000000000d */
[----:B------:R-:W-:Y:S01]  /*0a80*/  FFMA R51, R24, R18, R39 ;  /* 0x0000001218337223 */ /* 0x000fe20000000027 */
[C---:B------:R-:W-:Y:S01]  /*0a90*/  FFMA R13, R18.reuse, R26, R9 ;  /* 0x0000001a120d7223 */ /* 0x040fe20000000009 */
[----:B------:R-:W-:Y:S01]  /*0aa0*/  FFMA R18, R18, R27, R16 ;  /* 0x0000001b12127223 */ /* 0x000fe20000000010 */
[----:B------:R-:W-:Y:S01]  /*0ab0*/  FFMA R53, R24, R22, R53 ;  /* 0x0000001618357223 */ /* 0x000fe20000000035 */
[C---:B------:R-:W-:Y:S01]  /*0ac0*/  FFMA R16, R22.reuse, R25, R17 ;  /* 0x0000001916107223 */ /* 0x040fe20000000011 */
[C---:B------:R-:W-:Y:S01]  /*0ad0*/  FFMA R45, R22.reuse, R26, R45 ;  /* 0x0000001a162d7223 */ /* 0x040fe2000000002d */
[----:B------:R-:W-:Y:S01]  /*0ae0*/  FFMA R20, R22, R27, R20 ;  /* 0x0000001b16147223 */ /* 0x000fe20000000014 */
[----:B------:R-:W0:Y:S01]  /*0af0*/  LDS.128 R36, [R4+0x300] ;  /* 0x0003000004247984 */ /* 0x000e220000000c00 */
[C---:B-1----:R-:W-:Y:S01]  /*0b00*/  FFMA R47, R28.reuse, R11, R47 ;  /* 0x0000000b1c2f7223 */ /* 0x042fe2000000002f */
[C---:B------:R-:W-:Y:S01]  /*0b10*/  FFMA R44, R11.reuse, R29, R44 ;  /* 0x0000001d0b2c7223 */ /* 0x040fe2000000002c */
[CC--:B------:R-:W-:Y:S01]  /*0b20*/  FFMA R49, R11.reuse, R30.reuse, R49 ;  /* 0x0000001e0b317223 */ /* 0x0c0fe20000000031 */
[----:B------:R-:W-:Y:S01]  /*0b30*/  FFMA R48, R11, R31, R48 ;  /* 0x0000001f0b307223 */ /* 0x000fe20000000030 */
[C---:B------:R-:W-:Y:S01]  /*0b40*/  FFMA R22, R15.reuse, R29, R8 ;  /* 0x0000001d0f167223 */ /* 0x040fe20000000008 */
[-C--:B------:R-:W-:Y:S01]  /*0b50*/  FFMA R46, R15, R30.reuse, R10 ;  /* 0x0000001e0f2e7223 */ /* 0x080fe2000000000a */
[C---:B------:R-:W-:Y:S01]  /*0b60*/  FFMA R21, R28.reuse, R15, R21 ;  /* 0x0000000f1c157223 */ /* 0x040fe20000000015 */
[----:B------:R-:W1:Y:S01]  /*0b70*/  LDS.128 R8, [R3+-0x30] ;  /* 0xffffd00003087984 */ /* 0x000e620000000c00 */
[C---:B------:R-:W-:Y:S01]  /*0b80*/  FFMA R51, R28.reuse, R19, R51 ;  /* 0x000000131c337223 */ /* 0x040fe20000000033 */
[----:B------:R-:W-:Y:S01]  /*0b90*/  FFMA R53, R28, R23, R53 ;  /* 0x000000171c357223 */ /* 0x000fe20000000035 */
[C---:B------:R-:W-:Y:S01]  /*0ba0*/  FFMA R52, R19.reuse, R29, R12 ;  /* 0x0000001d13347223 */ /* 0x040fe2000000000c */
[CC--:B------:R-:W-:Y:S01]  /*0bb0*/  FFMA R54, R19.reuse, R30.reuse, R13 ;  /* 0x0000001e13367223 */ /* 0x0c0fe2000000000d */
[----:B------:R-:W-:Y:S01]  /*0bc0*/  FFMA R56, R19, R31, R18 ;  /* 0x0000001f13387223 */ /* 0x000fe20000000012 */
[----:B------:R-:W-:Y:S01]  /*0bd0*/  FFMA R28, R23, R29, R16 ;  /* 0x0000001d171c7223 */ /* 0x000fe20000000010 */
[-C--:B------:R-:W-:Y:S01]  /*0be0*/  FFMA R50, R15, R31.reuse, R14 ;  /* 0x0000001f0f327223 */ /* 0x080fe2000000000e */
[----:B------:R-:W2:Y:S01]  /*0bf0*/  LDS.128 R16, [R3+0x50] ;  /* 0x0000500003107984 */ /* 0x000ea20000000c00 */
[C---:B------:R-:W-:Y:S01]  /*0c00*/  FFMA R45, R23.reuse, R30, R45 ;  /* 0x0000001e172d7223 */ /* 0x040fe2000000002d */
[----:B------:R-:W-:-:S02]  /*0c10*/  FFMA R30, R23, R31, R20 ;  /* 0x0000001f171e7223 */ /* 0x000fc40000000014 */
[----:B------:R3:W4:Y:S04]  /*0c20*/  LDS.128 R12, [R3+0x10] ;  /* 0x00001000030c7984 */ /* 0x0007280000000c00 */
[----:B------:R-:W5:Y:S01]  /*0c30*/  LDS.128 R24, [R4+0x400] ;  /* 0x0004000004187984 */ /* 0x000f620000000c00 */
[----:B---3--:R-:W-:Y:S01]  /*0c40*/  IADD3 R3, PT, PT, R3, 0x20, RZ ;  /* 0x0000002003037810 */ /* 0x008fe20007ffe0ff */
[C---:B0-----:R-:W-:Y:S01]  /*0c50*/  FFMA R47, R32.reuse, R36, R47 ;  /* 0x00000024202f7223 */ /* 0x041fe2000000002f */
[C---:B------:R-:W-:Y:S01]  /*0c60*/  FFMA R44, R32.reuse, R37, R44 ;  /* 0x00000025202c7223 */ /* 0x040fe2000000002c */
[C---:B------:R-:W-:Y:S01]  /*0c70*/  FFMA R29, R32.reuse, R38, R49 ;  /* 0x00000026201d7223 */ /* 0x040fe20000000031 */
[----:B------:R-:W-:Y:S01]  /*0c80*/  FFMA R48, R32, R39, R48 ;  /* 0x0000002720307223 */ /* 0x000fe20000000030 */
[C---:B-1----:R-:W-:Y:S01]  /*0c90*/  FFMA R49, R8.reuse, R36, R21 ;  /* 0x0000002408317223 */ /* 0x042fe20000000015 */
[C---:B------:R-:W-:Y:S01]  /*0ca0*/  FFMA R32, R8.reuse, R37, R22 ;  /* 0x0000002508207223 */ /* 0x040fe20000000016 */
[C---:B------:R-:W-:Y:S01]  /*0cb0*/  FFMA R55, R8.reuse, R38, R46 ;  /* 0x0000002608377223 */ /* 0x040fe2000000002e */
[----:B------:R-:W-:Y:S01]  /*0cc0*/  FFMA R50, R8, R39, R50 ;  /* 0x0000002708327223 */ /* 0x000fe20000000032 */
[----:B------:R-:W0:Y:S01]  /*0cd0*/  LDS.128 R20, [R4+0x500] ;  /* 0x0005000004147984 */ /* 0x000e220000000c00 */
[C---:B--2---:R-:W-:Y:S01]  /*0ce0*/  FFMA R53, R16.reuse, R36, R53 ;  /* 0x0000002410357223 */ /* 0x044fe20000000035 */
[C---:B------:R-:W-:Y:S01]  /*0cf0*/  FFMA R8, R16.reuse, R37, R28 ;  /* 0x0000002510087223 */ /* 0x040fe2000000001c */
[C---:B------:R-:W-:Y:S01]  /*0d00*/  FFMA R45, R16.reuse, R38, R45 ;  /* 0x00000026102d7223 */ /* 0x040fe2000000002d */
[-C--:B------:R-:W-:Y:S01]  /*0d10*/  FFMA R16, R16, R39.reuse, R30 ;  /* 0x0000002710107223 */ /* 0x080fe2000000001e */
[C---:B----4-:R-:W-:Y:S01]  /*0d20*/  FFMA R56, R12.reuse, R39, R56 ;  /* 0x000000270c387223 */ /* 0x050fe20000000038 */
[C---:B------:R-:W-:Y:S01]  /*0d30*/  FFMA R52, R12.reuse, R37, R52 ;  /* 0x000000250c347223 */ /* 0x040fe20000000034 */
[C---:B------:R-:W-:Y:S01]  /*0d40*/  FFMA R51, R12.reuse, R36, R51 ;  /* 0x000000240c337223 */ /* 0x040fe20000000033 */
[----:B------:R-:W-:Y:S01]  /*0d50*/  FFMA R57, R12, R38, R54 ;  /* 0x000000260c397223 */ /* 0x000fe20000000036 */
[CC--:B-----5:R-:W-:Y:S01]  /*0d60*/  FFMA R39, R33.reuse, R26.reuse, R29 ;  /* 0x0000001a21277223 */ /* 0x0e0fe2000000001d */
[C---:B------:R-:W-:Y:S01]  /*0d70*/  FFMA R47, R24.reuse, R33, R47 ;  /* 0x00000021182f7223 */ /* 0x040fe2000000002f */
[----:B------:R1:W2:Y:S01]  /*0d80*/  LDS.128 R28, [R4+0x600] ;  /* 0x00060000041c7984 */ /* 0x0002a20000000c00 */
[C---:B------:R-:W-:Y:S01]  /*0d90*/  FFMA R37, R33.reuse, R25, R44 ;  /* 0x0000001921257223 */ /* 0x040fe2000000002c */
        /* <DEDUP_REMOVED lines=12> */
[----:B------:R-:W-:Y:S01]  /*0e60*/  FFMA R16, R17, R27, R16 ;  /* 0x0000001b11107223 */ /* 0x000fe20000000010 */
[----:B-1----:R-:W-:Y:S01]  /*0e70*/  IADD3 R4, PT, PT, R4, 0x800, RZ ;  /* 0x0000080004047810 */ /* 0x002fe20007ffe0ff */
[----:B0-----:R-:W-:Y:S01]  /*0e80*/  FFMA R39, R34, R22, R39 ;  /* 0x0000001622277223 */ /* 0x001fe20000000027 */
[----:B------:R-:W-:Y:S01]  /*0e90*/  FFMA R50, R10, R23, R50 ;  /* 0x000000170a327223 */ /* 0x000fe20000000032 */
[----:B------:R-:W-:Y:S01]  /*0ea0*/  FFMA R47, R20, R34, R47 ;  /* 0x00000022142f7223 */ /* 0x000fe2000000002f */
[C---:B------:R-:W-:Y:S01]  /*0eb0*/  FFMA R44, R34.reuse, R21, R37 ;  /* 0x00000015222c7223 */ /* 0x040fe20000000025 */
[----:B------:R-:W-:Y:S01]  /*0ec0*/  FFMA R48, R34, R23, R48 ;  /* 0x0000001722307223 */ /* 0x000fe20000000030 */
[----:B------:R-:W-:Y:S01]  /*0ed0*/  FFMA R27, R20, R10, R49 ;  /* 0x0000000a141b7223 */ /* 0x000fe20000000031 */
[CC--:B------:R-:W-:Y:S01]  /*0ee0*/  FFMA R24, R10.reuse, R21.reuse, R33 ;  /* 0x000000150a187223 */ /* 0x0c0fe20000000021 */
[----:B------:R-:W-:Y:S01]  /*0ef0*/  FFMA R55, R10, R22, R55 ;  /* 0x000000160a377223 */ /* 0x000fe20000000037 */
[----:B------:R-:W-:Y:S01]  /*0f00*/  FFMA R51, R20, R14, R51 ;  /* 0x0000000e14337223 */ /* 0x000fe20000000033 */
[C---:B------:R-:W-:Y:S01]  /*0f10*/  FFMA R36, R14.reuse, R21, R9 ;  /* 0x000000150e247223 */ /* 0x040fe20000000009 */
[C---:B------:R-:W-:Y:S01]  /*0f20*/  FFMA R57, R14.reuse, R22, R57 ;  /* 0x000000160e397223 */ /* 0x040fe20000000039 */
[----:B------:R-:W-:Y:S01]  /*0f30*/  FFMA R56, R14, R23, R56 ;  /* 0x000000170e387223 */ /* 0x000fe20000000038 */
[----:B------:R-:W-:Y:S01]  /*0f40*/  FFMA R53, R20, R18, R53 ;  /* 0x0000001214357223 */ /* 0x000fe20000000035 */
[C---:B------:R-:W-:Y:S01]  /*0f50*/  FFMA R8, R18.reuse, R21, R25 ;  /* 0x0000001512087223 */ /* 0x040fe20000000019 */
[C---:B------:R-:W-:Y:S01]  /*0f60*/  FFMA R45, R18.reuse, R22, R45 ;  /* 0x00000016122d7223 */ /* 0x040fe2000000002d */
[----:B------:R-:W-:Y:S01]  /*0f70*/  FFMA R16, R18, R23, R16 ;  /* 0x0000001712107223 */ /* 0x000fe20000000010 */
[-C--:B--2---:R-:W-:Y:S01]  /*0f80*/  FFMA R49, R35, R30.reuse, R39 ;  /* 0x0000001e23317223 */ /* 0x084fe20000000027 */
[----:B------:R-:W-:Y:S01]  /*0f90*/  FFMA R26, R11, R31, R50 ;  /* 0x0000001f0b1a7223 */ /* 0x000fe20000000032 */
[C---:B------:R-:W-:Y:S01]  /*0fa0*/  FFMA R47, R28.reuse, R35, R47 ;  /* 0x000000231c2f7223 */ /* 0x040fe2000000002f */
[C---:B------:R-:W-:Y:S01]  /*0fb0*/  FFMA R44, R35.reuse, R29, R44 ;  /* 0x0000001d232c7223 */ /* 0x040fe2000000002c */
[----:B------:R-:W-:Y:S01]  /*0fc0*/  FFMA R48, R35, R31, R48 ;  /* 0x0000001f23307223 */ /* 0x000fe20000000030 */
[C---:B------:R-:W-:Y:S01]  /*0fd0*/  FFMA R27, R28.reuse, R11, R27 ;  /* 0x0000000b1c1b7223 */ /* 0x040fe2000000001b */
[C---:B------:R-:W-:Y:S01]  /*0fe0*/  FFMA R24, R11.reuse, R29, R24 ;  /* 0x0000001d0b187223 */ /* 0x040fe20000000018 */
[-C--:B------:R-:W-:Y:S01]  /*0ff0*/  FFMA R25, R11, R30.reuse, R55 ;  /* 0x0000001e0b197223 */ /* 0x080fe20000000037 */
        /* <DEDUP_REMOVED lines=8> */
[----:B------:R-:W-:Y:S06]  /*1080*/  BRA.U UP0, `(.L_x_1) ;  /* 0xfffffff500a47547 */ /* 0x000fec000b83ffff */
[----:B------:R-:W-:Y:S01]  /*1090*/  UIADD3 UR4, UPT, UPT, UR5, 0xf, URZ ;  /* 0x0000000f05047890 */ /* 0x000fe2000fffe0ff */
[----:B------:R-:W-:Y:S01]  /*10a0*/  IADD3 R5, PT, PT, R5, 0x1, RZ ;  /* 0x0000000105057810 */ /* 0x000fe20007ffe0ff */
[----:B------:R-:W-:Y:S02]  /*10b0*/  BAR.SYNC.DEFER_BLOCKING 0x0 ;  /* 0x0000000000007b1d */ /* 0x000fe40000010000 */
[----:B------:R-:W-:-:S06]  /*10c0*/  USHF.R.U32.HI UR4, URZ, 0x4, UR4 ;  /* 0x00000004ff047899 */ /* 0x000fcc0008011604 */
[----:B------:R-:W-:-:S13]  /*10d0*/  ISETP.NE.AND P0, PT, R5, UR4, PT ;  /* 0x0000000405007c0c */ /* 0x000fda000bf05270 */
[----:B------:R-:W-:Y:S05]  /*10e0*/  @P0 BRA `(.L_x_2) ;  /* 0xfffffff000500947 */ /* 0x000fea000383ffff */
.L_x_0:
[----:B------:R-:W0:Y:S01]  /*10f0*/  S2R R5, SR_CTAID.X ;  /* 0x0000000000057919 */ /* 0x000e220000002500 */
[----:B------:R-:W1:Y:S01]  /*1100*/  LDCU.64 UR6, c[0x0][0x398] ;  /* 0x00007300ff0677ac */ /* 0x000e620008000a00 */
[----:B------:R-:W2:Y:S01]  /*1110*/  S2R R3, SR_CTAID.Y ;  /* 0x0000000000037919 */ /* 0x000ea20000002600 */
[----:B------:R-:W3:Y:S01]  /*1120*/  LDCU.64 UR4, c[0x0][0x390] ;  /* 0x00007200ff0477ac */ /* 0x000ee20008000a00 */
[----:B0-----:R-:W-:Y:S02]  /*1130*/  LEA R2, R5, R2, 0x4 ;  /* 0x0000000205027211 */ /* 0x001fe400078e20ff */
[----:B--2---:R-:W-:Y:S02]  /*1140*/  LEA R3, R3, R0, 0x4 ;  /* 0x0000000003037211 */ /* 0x004fe400078e20ff */
[----:B------:R-:W-:Y:S02]  /*1150*/  SHF.L.U32 R0, R2, 0x2, RZ ;  /* 0x0000000202007819 */ /* 0x000fe400000006ff */
[----:B------:R-:W-:-:S02]  /*1160*/  SHF.L.U32 R13, R3, 0x2, RZ ;  /* 0x00000002030d7819 */ /* 0x000fc400000006ff */
[C---:B-1----:R-:W-:Y:S02]  /*1170*/  ISETP.GE.AND P0, PT, R0.reuse, UR7, PT ;  /* 0x0000000700007c0c */ /* 0x042fe4000bf06270 */
[C---:B------:R-:W-:Y:S01]  /*1180*/  ISETP.GE.AND P1, PT, R0.reuse, UR7, PT ;  /* 0x0000000700007c0c */ /* 0x040fe2000bf26270 */
[C---:B------:R-:W-:Y:S01]  /*1190*/  IMAD R7, R13.reuse, UR7, RZ ;  /* 0x000000070d077c24 */ /* 0x040fe2000f8e02ff */
[C---:B------:R-:W-:Y:S02]  /*11a0*/  ISETP.LT.AND P0, PT, R13.reuse, UR6, !P0 ;  /* 0x000000060d007c0c */ /* 0x040fe4000c701270 */
[----:B------:R-:W-:Y:S02]  /*11b0*/  IADD3 R15, PT, PT, R13, 0x1, RZ ;  /* 0x000000010d0f7810 */ /* 0x000fe40007ffe0ff */
[----:B------:R-:W-:Y:S02]  /*11c0*/  IADD3 R2, PT, PT, R0, 0x1, RZ ;  /* 0x0000000100027810 */ /* 0x000fe40007ffe0ff */
[----:B------:R-:W-:-:S02]  /*11d0*/  ISETP.GE.OR P4, PT, R15, UR6, P1 ;  /* 0x000000060f007c0c */ /* 0x000fc40008f86670 */
[----:B------:R-:W-:Y:S02]  /*11e0*/  ISETP.GE.AND P3, PT, R2, UR7, PT ;  /* 0x0000000702007c0c */ /* 0x000fe4000bf66270 */
[----:B------:R-:W-:Y:S02]  /*11f0*/  SHF.R.S32.HI R6, RZ, 0x1f, R0 ;  /* 0x0000001fff067819 */ /* 0x000fe40000011400 */
[C---:B------:R-:W-:Y:S01]  /*1200*/  IADD3 R11, PT, PT, R0.reuse, 0x2, RZ ;  /* 0x00000002000b7810 */ /* 0x040fe20007ffe0ff */
[----:B------:R-:W0:Y:S01]  /*1210*/  @P0 LDC.64 R8, c[0x0][0x390] ;  /* 0x0000e400ff080b82 */ /* 0x000e220000000a00 */
[----:B------:R-:W-:Y:S02]  /*1220*/  @P0 IADD3 R3, PT, PT, R0, R7, RZ ;  /* 0x0000000700030210 */ /* 0x000fe40007ffe0ff */
[C---:B------:R-:W-:Y:S02]  /*1230*/  ISETP.GE.OR P6, PT, R13.reuse, UR6, P3 ;  /* 0x000000060d007c0c */ /* 0x040fe40009fc6670 */
[----:B------:R-:W-:-:S03]  /*1240*/  IADD3 R14, PT, PT, R13, 0x2, RZ ;  /* 0x000000020d0e7810 */ /* 0x000fc60007ffe0ff */
[----:B------:R-:W1:Y:S01]  /*1250*/  @!P4 LDC.64 R4, c[0x0][0x390] ;  /* 0x0000e400ff04cb82 */ /* 0x000e620000000a00 */
[----:B0-----:R-:W-:Y:S01]  /*1260*/  @P0 IMAD.WIDE R8, R3, 0x4, R8 ;  /* 0x0000000403080825 */ /* 0x001fe200078e0208 */
[----:B------:R-:W-:-:S04]  /*1270*/  IADD3 R3, P2, PT, R0, R7, RZ ;  /* 0x0000000700037210 */ /* 0x000fc80007f5e0ff */
[----:B------:R-:W-:Y:S01]  /*1280*/  LEA.HI.X.SX32 R10, R7, R6, 0x1, P2 ;  /* 0x00000006070a7211 */ /* 0x000fe200010f0eff */
[----:B------:R0:W-:Y:S01]  /*1290*/  @P0 STG.E desc[UR8][R8.64], R47 ;  /* 0x0000002f08000986 */ /* 0x0001e2000c101908 */
[----:B---3--:R-:W-:Y:S02]  /*12a0*/  LEA R2, P5, R3, UR4, 0x2 ;  /* 0x0000000403027c11 */ /* 0x008fe4000f8a10ff */
[----:B------:R-:W-:Y:S02]  /*12b0*/  ISETP.GE.AND P2, PT, R11, UR7, PT ;  /* 0x000000070b007c0c */ /* 0x000fe4000bf46270 */
[----:B------:R-:W-:Y:S02]  /*12c0*/  IADD3 R11, PT, PT, R0, 0x3, RZ ;  /* 0x00000003000b7810 */ /* 0x000fe40007ffe0ff */
[----:B------:R-:W-:Y:S02]  /*12d0*/  LEA.HI.X R3, R3, UR5, R10, 0x2, P5 ;  /* 0x0000000503037c11 */ /* 0x000fe4000a8f140a */
[----:B------:R-:W-:-:S02]  /*12e0*/  ISETP.GE.OR P5, PT, R13, UR6, P2 ;  /* 0x000000060d007c0c */ /* 0x000fc400097a6670 */
[----:B------:R-:W-:Y:S01]  /*12f0*/  ISETP.GE.AND P0, PT, R11, UR7, PT ;  /* 0x000000070b007c0c */ /* 0x000fe2000bf06270 */
[----:B------:R-:W-:Y:S01]  /*1300*/  @!P6 STG.E desc[UR8][R2.64+0x4], R44 ;  /* 0x0000042c0200e986 */ /* 0x000fe2000c101908 */
[----:B------:R-:W-:Y:S02]  /*1310*/  IADD3 R7, PT, PT, R7, UR7, RZ ;  /* 0x0000000707077c10 */ /* 0x000fe4000fffe0ff */
[C---:B------:R-:W-:Y:S02]  /*1320*/  ISETP.GE.OR P6, PT, R13.reuse, UR6, P0 ;  /* 0x000000060d007c0c */ /* 0x040fe400087c6670 */
[----:B------:R-:W-:Y:S02]  /*1330*/  @!P4 IADD3 R11, PT, PT, R0, R7, RZ ;  /* 0x00000007000bc210 */ /* 0x000fe40007ffe0ff */
[----:B------:R-:W-:-:S03]  /*1340*/  IADD3 R13, PT, PT, R13, 0x3, RZ ;  /* 0x000000030d0d7810 */ /* 0x000fc60007ffe0ff */
[----:B------:R-:W-:Y:S01]  /*1350*/  @!P5 STG.E desc[UR8][R2.64+0x8], R49 ;  /* 0x000008310200d986 */ /* 0x000fe2000c101908 */
[----:B------:R-:W-:Y:S01]  /*1360*/  ISETP.GE.OR P5, PT, R14, UR6, P1 ;  /* 0x000000060e007c0c */ /* 0x000fe20008fa6670 */
[----:B-1----:R-:W-:Y:S01]  /*1370*/  @!P4 IMAD.WIDE R4, R11, 0x4, R4 ;  /* 0x000000040b04c825 */ /* 0x002fe200078e0204 */
[----:B------:R-:W-:-:S03]  /*1380*/  ISETP.GE.OR P1, PT, R13, UR6, P1 ;  /* 0x000000060d007c0c */ /* 0x000fc60008f26670 */
[----:B------:R1:W-:Y:S01]  /*1390*/  @!P6 STG.E desc[UR8][R2.64+0xc], R48 ;  /* 0x00000c300200e986 */ /* 0x0003e2000c101908 */
[----:B0-----:R-:W-:-:S03]  /*13a0*/  IADD3 R9, P6, PT, R0, R7, RZ ;  /* 0x0000000700097210 */ /* 0x001fc60007fde0ff */
[----:B------:R0:W-:Y:S01]  /*13b0*/  @!P4 STG.E desc[UR8][R4.64], R27 ;  /* 0x0000001b0400c986 */ /* 0x0001e2000c101908 */
[----:B------:R-:W-:Y:S02]  /*13c0*/  ISETP.GE.OR P4, PT, R15, UR6, P3 ;  /* 0x000000060f007c0c */ /* 0x000fe40009f86670 */
[----:B------:R-:W-:Y:S01]  /*13d0*/  LEA.HI.X.SX32 R12, R7, R6, 0x1, P6 ;  /* 0x00000006070c7211 */ /* 0x000fe200030f0eff */
[----:B------:R-:W2:Y:S01]  /*13e0*/  @!P5 LDC.64 R10, c[0x0][0x390] ;  /* 0x0000e400ff0adb82 */ /* 0x000ea20000000a00 */
[----:B------:R-:W-:Y:S02]  /*13f0*/  LEA R8, P6, R9, UR4, 0x2 ;  /* 0x0000000409087c11 */ /* 0x000fe4000f8c10ff */
[----:B------:R-:W-:Y:S02]  /*1400*/  IADD3 R7, PT, PT, R7, UR7, RZ ;  /* 0x0000000707077c10 */ /* 0x000fe4000fffe0ff */
[----:B------:R-:W-:Y:S02]  /*1410*/  LEA.HI.X R9, R9, UR5, R12, 0x2, P6 ;  /* 0x0000000509097c11 */ /* 0x000fe4000b0f140c */
[C---:B------:R-:W-:Y:S01]  /*1420*/  ISETP.GE.OR P6, PT, R15.reuse, UR6, P2 ;  /* 0x000000060f007c0c */ /* 0x040fe200097c6670 */
[----:B-1----:R-:W1:Y:S01]  /*1430*/  @!P1 LDC.64 R2, c[0x0][0x390] ;  /* 0x0000e400ff029b82 */ /* 0x002e620000000a00 */
[----:B0-----:R-:W-:Y:S01]  /*1440*/  @!P5 IADD3 R5, PT, PT, R0, R7, RZ ;  /* 0x000000070005d210 */ /* 0x001fe20007ffe0ff */
[----:B------:R-:W-:Y:S01]  /*1450*/  @!P4 STG.E desc[UR8][R8.64+0x4], R24 ;  /* 0x000004180800c986 */ /* 0x000fe2000c101908 */
[----:B------:R-:W-:-:S09]  /*1460*/  ISETP.GE.OR P4, PT, R15, UR6, P0 ;  /* 0x000000060f007c0c */ /* 0x000fd20008786670 */
[----:B------:R-:W-:Y:S01]  /*1470*/  @!P6 STG.E desc[UR8][R8.64+0x8], R25 ;  /* 0x000008190800e986 */ /* 0x000fe2000c101908 */
[----:B------:R-:W-:-:S03]  /*1480*/  IADD3 R12, P6, PT, R0, R7, RZ ;  /* 0x00000007000c7210 */ /* 0x000fc60007fde0ff */
[----:B------:R0:W-:Y:S01]  /*1490*/  @!P4 STG.E desc[UR8][R8.64+0xc], R26 ;  /* 0x00000c1a0800c986 */ /* 0x0001e2000c101908 */
[----:B------:R-:W-:Y:S01]  /*14a0*/  ISETP.GE.OR P4, PT, R14, UR6, P3 ;  /* 0x000000060e007c0c */ /* 0x000fe20009f86670 */
[----:B--2---:R-:W-:Y:S01]  /*14b0*/  @!P5 IMAD.WIDE R4, R5, 0x4, R10 ;  /* 0x000000040504d825 */ /* 0x004fe200078e020a */
[C---:B------:R-:W-:Y:S02]  /*14c0*/  LEA.HI.X.SX32 R11, R7.reuse, R6, 0x1, P6 ;  /* 0x00000006070b7211 */ /* 0x040fe400030f0eff */
[C---:B------:R-:W-:Y:S02]  /*14d0*/  LEA R10, P6, R12.reuse, UR4, 0x2 ;  /* 0x000000040c0a7c11 */ /* 0x040fe4000f8c10ff */
[----:B------:R-:W-:Y:S01]  /*14e0*/  IADD3 R7, PT, PT, R7, UR7, RZ ;  /* 0x0000000707077c10 */ /* 0x000fe2000fffe0ff */
[----:B------:R2:W-:Y:S01]  /*14f0*/  @!P5 STG.E desc[UR8][R4.64], R39 ;  /* 0x000000270400d986 */ /* 0x0005e2000c101908 */
[----:B------:R-:W-:Y:S02]  /*1500*/  LEA.HI.X R11, R12, UR5, R11, 0x2, P6 ;  /* 0x000000050c0b7c11 */ /* 0x000fe4000b0f140b */
[----:B------:R-:W-:-:S02]  /*1510*/  ISETP.GE.OR P6, PT, R14, UR6, P2 ;  /* 0x000000060e007c0c */ /* 0x000fc400097c6670 */
[----:B------:R-:W-:Y:S01]  /*1520*/  ISETP.GE.OR P5, PT, R14, UR6, P0 ;  /* 0x000000060e007c0c */ /* 0x000fe200087a6670 */
[----:B------:R2:W-:Y:S01]  /*1530*/  @!P4 STG.E desc[UR8][R10.64+0x4], R36 ;  /* 0x000004240a00c986 */ /* 0x0005e2000c101908 */
[CC--:B0-----:R-:W-:Y:S02]  /*1540*/  IADD3 R8, P4, PT, R0.reuse, R7.reuse, RZ ;  /* 0x0000000700087210 */ /* 0x0c1fe40007f9e0ff */
[C---:B------:R-:W-:Y:S02]  /*1550*/  ISETP.GE.OR P3, PT, R13.reuse, UR6, P3 ;  /* 0x000000060d007c0c */ /* 0x040fe40009f66670 */
[C---:B------:R-:W-:Y:S02]  /*1560*/  ISETP.GE.OR P2, PT, R13.reuse, UR6, P2 ;  /* 0x000000060d007c0c */ /* 0x040fe40009746670 */
[----:B------:R-:W-:Y:S02]  /*1570*/  ISETP.GE.OR P0, PT, R13, UR6, P0 ;  /* 0x000000060d007c0c */ /* 0x000fe40008706670 */
[----:B------:R-:W-:Y:S01]  /*1580*/  @!P1 IADD3 R9, PT, PT, R0, R7, RZ ;  /* 0x0000000700099210 */ /* 0x000fe20007ffe0ff */
[----:B------:R2:W-:Y:S01]  /*1590*/  @!P6 STG.E desc[UR8][R10.64+0x8], R37 ;  /* 0x000008250a00e986 */ /* 0x0005e2000c101908 */
[----:B------:R-:W-:-:S02]  /*15a0*/  LEA.HI.X.SX32 R7, R7, R6, 0x1, P4 ;  /* 0x0000000607077211 */ /* 0x000fc400020f0eff */
[C---:B------:R-:W-:Y:S01]  /*15b0*/  LEA R6, P4, R8.reuse, UR4, 0x2 ;  /* 0x0000000408067c11 */ /* 0x040fe2000f8810ff */
[----:B-1----:R-:W-:Y:S01]  /*15c0*/  @!P1 IMAD.WIDE R2, R9, 0x4, R2 ;  /* 0x0000000409029825 */ /* 0x002fe200078e0202 */
[----:B------:R2:W-:Y:S02]  /*15d0*/  @!P5 STG.E desc[UR8][R10.64+0xc], R38 ;  /* 0x00000c260a00d986 */ /* 0x0005e4000c101908 */
[----:B------:R-:W-:Y:S02]  /*15e0*/  LEA.HI.X R7, R8, UR5, R7, 0x2, P4 ;  /* 0x0000000508077c11 */ /* 0x000fe4000a0f1407 */
[----:B------:R2:W-:Y:S04]  /*15f0*/  @!P1 STG.E desc[UR8][R2.64], R53 ;  /* 0x0000003502009986 */ /* 0x0005e8000c101908 */
[----:B------:R2:W-:Y:S04]  /*1600*/  @!P3 STG.E desc[UR8][R6.64+0x4], R50 ;  /* 0x000004320600b986 */ /* 0x0005e8000c101908 */
[----:B------:R2:W-:Y:S01]  /*1610*/  @!P2 STG.E desc[UR8][R6.64+0x8], R45 ;  /* 0x0000082d0600a986 */ /* 0x0005e2000c101908 */
[----:B------:R-:W-:Y:S05]  /*1620*/  @P0 EXIT ;  /* 0x000000000000094d */ /* 0x000fea0003800000 */
[----:B------:R-:W-:Y:S01]  /*1630*/  STG.E desc[UR8][R6.64+0xc], R46 ;  /* 0x00000c2e06007986 */ /* 0x000fe2000c101908 */
[----:B------:R-:W-:Y:S05]  /*1640*/  EXIT ;  /* 0x000000000000794d */ /* 0x000fea0003800000 */
.L_x_3:
[----:B------:R-:W-:-:S00]  /*1650*/  BRA `(.L_x_3) ;  /* 0xfffffffc00fc7947 */ /* 0x000fc0000383ffff */
[----:B------:R-:W-:-:S00]  /*1660*/  NOP ;  /* 0x0000000000007918 */ /* 0x000fc00000000000 */
        /* <DEDUP_REMOVED lines=9> */
.L_x_13:


//--------------------- .text._Z15matmulGPU_tiledPfS_S_iii --------------------------
	.section	.text._Z15matmulGPU_tiledPfS_S_iii,"ax",@progbits
	.align	128
        .global         _Z15matmulGPU_tiledPfS_S_iii
        .type           _Z15matmulGPU_tiledPfS_S_iii,@function
        .size           _Z15matmulGPU_tiledPfS_S_iii,(.L_x_14 - _Z15matmulGPU_tiledPfS_S_iii)
        .other          _Z15matmulGPU_tiledPfS_S_iii,@"STO_CUDA_ENTRY STV_DEFAULT"
_Z15matmulGPU_tiledPfS_S_iii:
.text._Z15matmulGPU_tiledPfS_S_iii:
[----:B------:R-:W-:Y:S01]  /*0000*/  LDC R1, c[0x0][0x37c] ;  /* 0x0000df00ff017b82 */ /* 0x000fe20000000800 */
[----:B------:R-:W0:Y:S01]  /*0010*/  S2R R0, SR_TID.Y ;  /* 0x0000000000007919 */ /* 0x000e220000002200 */
[----:B------:R-:W1:Y:S06]  /*0020*/  LDCU UR10, c[0x0][0x3a0] ;  /* 0x00007400ff0a77ac */ /* 0x000e6c0008000800 */
[----:B------:R-:W0:Y:S01]  /*0030*/  S2UR UR4, SR_CTAID.Y ;  /* 0x00000000000479c3 */ /* 0x000e220000002600 */
[----:B------:R-:W-:Y:S01]  /*0040*/  HFMA2 R21, -RZ, RZ, 0, 0 ;  /* 0x00000000ff157431 */ /* 0x000fe200000001ff */
[----:B------:R-:W2:Y:S01]  /*0050*/  S2R R13, SR_TID.X ;  /* 0x00000000000d7919 */ /* 0x000ea20000002100 */
[----:B------:R-:W3:Y:S05]  /*0060*/  LDCU.64 UR8, c[0x0][0x358] ;  /* 0x00006b00ff0877ac */ /* 0x000eea0008000a00 */
[----:B------:R-:W0:Y:S08]  /*0070*/  LDC R3, c[0x0][0x364] ;  /* 0x0000d900ff037b82 */ /* 0x000e300000000800 */
[----:B------:R-:W2:Y:S01]  /*0080*/  S2UR UR5, SR_CTAID.X ;  /* 0x00000000000579c3 */ /* 0x000ea20000002500 */
[----:B-1----:R-:W-:-:S07]  /*0090*/  UISETP.GE.AND UP0, UPT, UR10, 0x1, UPT ;  /* 0x000000010a00788c */ /* 0x002fce000bf06270 */
[----:B------:R-:W2:Y:S01]  /*00a0*/  LDC R4, c[0x0][0x360] ;  /* 0x0000d800ff047b82 */ /* 0x000ea20000000800 */
[----:B0-----:R-:W-:Y:S02]  /*00b0*/  IMAD R2, R3, UR4, R0 ;  /* 0x0000000403027c24 */ /* 0x001fe4000f8e0200 */
[----:B--2---:R-:W-:Y:S01]  /*00c0*/  IMAD R3, R4, UR5, R13 ;  /* 0x0000000504037c24 */ /* 0x004fe2000f8e020d */
[----:B---3--:R-:W-:Y:S06]  /*00d0*/  BRA.U !UP0, `(.L_x_4) ;  /* 0x0000000508387547 */ /* 0x008fec000b800000 */
[----:B------:R-:W0:Y:S01]  /*00e0*/  S2UR UR7, SR_CgaCtaId ;  /* 0x00000000000779c3 */ /* 0x000e220000008800 */
[----:B------:R-:W1:Y:S01]  /*00f0*/  LDCU UR11, c[0x0][0x39c] ;  /* 0x00007380ff0b77ac */ /* 0x000e620008000800 */
[----:B------:R-:W-:Y:S01]  /*0100*/  MOV R21, RZ ;  /* 0x000000ff00157202 */ /* 0x000fe20000000f00 */
[----:B------:R-:W-:Y:S01]  /*0110*/  IMAD R14, R2, UR10, R13 ;  /* 0x0000000a020e7c24 */ /* 0x000fe2000f8e020d */
[----:B------:R-:W-:Y:S01]  /*0120*/  UMOV UR5, 0x400 ;  /* 0x0000040000057882 */ /* 0x000fe20000000000 */
[----:B------:R-:W-:-:S03]  /*0130*/  UIADD3 UR4, UPT, UPT, UR10, 0xf, URZ ;  /* 0x0000000f0a047890 */ /* 0x000fc6000fffe0ff */
[----:B------:R-:W2:Y:S01]  /*0140*/  LDC R12, c[0x0][0x39c] ;  /* 0x0000e700ff0c7b82 */ /* 0x000ea20000000800 */
[----:B------:R-:W-:Y:S02]  /*0150*/  UIADD3 UR6, UPT, UPT, UR5, 0x400, URZ ;  /* 0x0000040005067890 */ /* 0x000fe4000fffe0ff */
[----:B------:R-:W-:Y:S01]  /*0160*/  USHF.R.U32.HI UR4, URZ, 0x4, UR4 ;  /* 0x00000004ff047899 */ /* 0x000fe20008011604 */
[----:B------:R-:W3:Y:S01]  /*0170*/  LDCU UR13, c[0x0][0x3a0] ;  /* 0x00007400ff0d77ac */ /* 0x000ee20008000800 */
[----:B------:R-:W4:Y:S01]  /*0180*/  LDCU UR12, c[0x0][0x398] ;  /* 0x00007300ff0c77ac */ /* 0x000f220008000800 */
[----:B-1----:R-:W-:Y:S01]  /*0190*/  IMAD R19, R0, UR11, R3 ;  /* 0x0000000b00137c24 */ /* 0x002fe2000f8e0203 */
[----:B------:R-:W-:Y:S02]  /*01a0*/  UIADD3 UR4, UPT, UPT, -UR4, URZ, URZ ;  /* 0x000000ff04047290 */ /* 0x000fe4000fffe1ff */
[----:B0-----:R-:W-:Y:S02]  /*01b0*/  ULEA UR5, UR7, UR5, 0x18 ;  /* 0x0000000507057291 */ /* 0x001fe4000f8ec0ff */
[----:B------:R-:W-:-:S04]  /*01c0*/  ULEA UR6, UR7, UR6, 0x18 ;  /* 0x0000000607067291 */ /* 0x000fc8000f8ec0ff */
[C---:B------:R-:W-:Y:S02]  /*01d0*/  LEA R16, R0.reuse, UR5, 0x6 ;  /* 0x0000000500107c11 */ /* 0x040fe4000f8e30ff */
[C---:B------:R-:W-:Y:S02]  /*01e0*/  LEA R15, R13.reuse, UR6, 0x2 ;  /* 0x000000060d0f7c11 */ /* 0x040fe4000f8e10ff */
[----:B------:R-:W-:Y:S02]  /*01f0*/  LEA R18, R13, R16, 0x2 ;  /* 0x000000100d127211 */ /* 0x000fe400078e10ff */
[----:B---34-:R-:W-:-:S07]  /*0200*/  LEA R17, R0, R15, 0x6 ;  /* 0x0000000f00117211 */ /* 0x018fce00078e30ff */
.L_x_5:
[----:B------:R-:W-:Y:S01]  /*0210*/  ISETP.GE.AND P1, PT, R13, UR13, PT ;  /* 0x0000000d0d007c0c */ /* 0x000fe2000bf26270 */
[----:B------:R-:W-:Y:S01]  /*0220*/  HFMA2 R22, -RZ, RZ, 0, 0 ;  /* 0x00000000ff167431 */ /* 0x000fe200000001ff */
[----:B------:R-:W-:Y:S02]  /*0230*/  ISETP.GE.AND P0, PT, R0, UR13, PT ;  /* 0x0000000d00007c0c */ /* 0x000fe4000bf06270 */
[----:B------:R-:W-:Y:S02]  /*0240*/  ISETP.GE.OR P1, PT, R2, UR12, P1 ;  /* 0x0000000c02007c0c */ /* 0x000fe40008f26670 */
[----:B--2---:R-:W-:Y:S02]  /*0250*/  ISETP.GE.OR P0, PT, R3, R12, P0 ;  /* 0x0000000c0300720c */ /* 0x004fe40000706670 */
[----:B------:R-:W-:-:S09]  /*0260*/  MOV R29, RZ ;  /* 0x000000ff001d7202 */ /* 0x000fd20000000f00 */
[----:B------:R-:W0:Y:S08]  /*0270*/  @!P1 LDC.64 R6, c[0x0][0x380] ;  /* 0x0000e000ff069b82 */ /* 0x000e300000000a00 */
[----:B------:R-:W1:Y:S01]  /*0280*/  @!P0 LDC.64 R4, c[0x0][0x388] ;  /* 0x0000e200ff048b82 */ /* 0x000e620000000a00 */
[----:B0-----:R-:W-:-:S05]  /*0290*/  @!P1 IMAD.WIDE.U32 R6, R14, 0x4, R6 ;  /* 0x000000040e069825 */ /* 0x001fca00078e0006 */
[----:B------:R-:W2:Y:S01]  /*02a0*/  @!P1 LDG.E R29, desc[UR8][R6.64] ;  /* 0x00000008061d9981 */ /* 0x000ea2000c1e1900 */
[----:B-1----:R-:W-:-:S05]  /*02b0*/  @!P0 IMAD.WIDE R24, R19, 0x4, R4 ;  /* 0x0000000413188825 */ /* 0x002fca00078e0204 */
[----:B------:R-:W3:Y:S01]  /*02c0*/  @!P0 LDG.E R22, desc[UR8][R24.64] ;  /* 0x0000000818168981 */ /* 0x000ee2000c1e1900 */
[----:B------:R-:W-:-:S04]  /*02d0*/  UIADD3 UR4, UPT, UPT, UR4, 0x1, URZ ;  /* 0x0000000104047890 */ /* 0x000fc8000fffe0ff */
[----:B------:R-:W-:Y:S01]  /*02e0*/  UISETP.NE.AND UP0, UPT, UR4, URZ, UPT ;  /* 0x000000ff0400728c */ /* 0x000fe2000bf05270 */
[----:B------:R-:W-:Y:S02]  /*02f0*/  IADD3 R0, PT, PT, R0, 0x10, RZ ;  /* 0x0000001000007810 */ /* 0x000fe40007ffe0ff */
[----:B------:R-:W-:Y:S02]  /*0300*/  IADD3 R13, PT, PT, R13, 0x10, RZ ;  /* 0x000000100d0d7810 */ /* 0x000fe40007ffe0ff */
[----:B------:R-:W-:Y:S02]  /*0310*/  IADD3 R14, PT, PT, R14, 0x10, RZ ;  /* 0x000000100e0e7810 */ /* 0x000fe40007ffe0ff */
[----:B------:R-:W-:Y:S01]  /*0320*/  LEA R19, R12, R19, 0x4 ;  /* 0x000000130c137211 */ /* 0x000fe200078e20ff */
[----:B--2---:R-:W-:Y:S04]  /*0330*/  STS [R18], R29 ;  /* 0x0000001d12007388 */ /* 0x004fe80000000800 */
[----:B---3--:R-:W-:Y:S01]  /*0340*/  STS [R17], R22 ;  /* 0x0000001611007388 */ /* 0x008fe20000000800 */
[----:B------:R-:W-:Y:S06]  /*0350*/  BAR.SYNC.DEFER_BLOCKING 0x0 ;  /* 0x0000000000007b1d */ /* 0x000fec0000010000 */
[----:B------:R-:W-:Y:S04]  /*0360*/  LDS R28, [R15] ;  /* 0x000000000f1c7984 */ /* 0x000fe80000000800 */
[----:B------:R-:W0:Y:S04]  /*0370*/  LDS.128 R8, [R16] ;  /* 0x0000000010087984 */ /* 0x000e280000000c00 */
[----:B------:R-:W1:Y:S04]  /*0380*/  LDS R29, [R15+0x40] ;  /* 0x000040000f1d7984 */ /* 0x000e680000000800 */
[----:B------:R-:W2:Y:S04]  /*0390*/  LDS R27, [R15+0x80] ;  /* 0x000080000f1b7984 */ /* 0x000ea80000000800 */
[----:B------:R-:W3:Y:S04]  /*03a0*/  LDS R26, [R15+0xc0] ;  /* 0x0000c0000f1a7984 */ /* 0x000ee80000000800 */
[----:B------:R-:W-:Y:S04]  /*03b0*/  LDS R23, [R15+0x100] ;  /* 0x000100000f177984 */ /* 0x000fe80000000800 */
[----:B------:R-:W4:Y:S04]  /*03c0*/  LDS.128 R4, [R16+0x10] ;  /* 0x0000100010047984 */ /* 0x000f280000000c00 */
[----:B------:R-:W5:Y:S04]  /*03d0*/  LDS R20, [R15+0x140] ;  /* 0x000140000f147984 */ /* 0x000f680000000800 */
[----:B------:R-:W5:Y:S04]  /*03e0*/  LDS R25, [R15+0x180] ;  /* 0x000180000f197984 */ /* 0x000f680000000800 */
[----:B------:R-:W5:Y:S04]  /*03f0*/  LDS R22, [R15+0x1c0] ;  /* 0x0001c0000f167984 */ /* 0x000f680000000800 */
[----:B------:R-:W-:Y:S01]  /*0400*/  LDS R24, [R15+0x240] ;  /* 0x000240000f187984 */ /* 0x000fe20000000800 */
[----:B0-----:R-:W-:-:S03]  /*0410*/  FFMA R8, R8, R28, R21 ;  /* 0x0000001c08087223 */ /* 0x001fc60000000015 */
[----:B------:R-:W-:Y:S01]  /*0420*/  LDS R21, [R15+0x200] ;  /* 0x000200000f157984 */ /* 0x000fe20000000800 */
[----:B-1----:R-:W-:-:S04]  /*0430*/  FFMA R8, R29, R9, R8 ;  /* 0x000000091d087223 */ /* 0x002fc80000000008 */
[----:B--2---:R-:W-:-:S04]  /*0440*/  FFMA R27, R27, R10, R8 ;  /* 0x0000000a1b1b7223 */ /* 0x004fc80000000008 */
[----:B---3--:R-:W-:Y:S02]  /*0450*/  FFMA R27, R26, R11, R27 ;  /* 0x0000000b1a1b7223 */ /* 0x008fe4000000001b */
[----:B------:R-:W0:Y:S02]  /*0460*/  LDS.128 R8, [R16+0x20] ;  /* 0x0000200010087984 */ /* 0x000e240000000c00 */
[----:B----4-:R-:W-:-:S04]  /*0470*/  FFMA R23, R4, R23, R27 ;  /* 0x0000001704177223 */ /* 0x010fc8000000001b */
[----:B-----5:R-:W-:Y:S02]  /*0480*/  FFMA R20, R20, R5, R23 ;  /* 0x0000000514147223 */ /* 0x020fe40000000017 */
[----:B------:R-:W1:Y:S02]  /*0490*/  LDS R23, [R15+0x280] ;  /* 0x000280000f177984 */ /* 0x000e640000000800 */
[----:B------:R-:W-:Y:S02]  /*04a0*/  FFMA R25, R25, R6, R20 ;  /* 0x0000000619197223 */ /* 0x000fe40000000014 */
[----:B------:R-:W2:Y:S02]  /*04b0*/  LDS R20, [R15+0x2c0] ;  /* 0x0002c0000f147984 */ /* 0x000ea40000000800 */
[----:B------:R-:W-:Y:S02]  /*04c0*/  FFMA R27, R22, R7, R25 ;  /* 0x00000007161b7223 */ /* 0x000fe40000000019 */
[----:B------:R-:W-:Y:S04]  /*04d0*/  LDS R25, [R15+0x300] ;  /* 0x000300000f197984 */ /* 0x000fe80000000800 */
[----:B------:R-:W3:Y:S04]  /*04e0*/  LDS.128 R4, [R16+0x30] ;  /* 0x0000300010047984 */ /* 0x000ee80000000c00 */
[----:B------:R-:W4:Y:S01]  /*04f0*/  LDS R22, [R15+0x340] ;  /* 0x000340000f167984 */ /* 0x000f220000000800 */
[----:B0-----:R-:W-:-:S03]  /*0500*/  FFMA R27, R8, R21, R27 ;  /* 0x00000015081b7223 */ /* 0x001fc6000000001b */
[----:B------:R-:W0:Y:S04]  /*0510*/  LDS R21, [R15+0x380] ;  /* 0x000380000f157984 */ /* 0x000e280000000800 */
[----:B------:R-:W5:Y:S01]  /*0520*/  LDS R8, [R15+0x3c0] ;  /* 0x0003c0000f087984 */ /* 0x000f620000000800 */
[----:B------:R-:W-:-:S04]  /*0530*/  FFMA R24, R24, R9, R27 ;  /* 0x0000000918187223 */ /* 0x000fc8000000001b */
[----:B-1----:R-:W-:-:S04]  /*0540*/  FFMA R23, R23, R10, R24 ;  /* 0x0000000a17177223 */ /* 0x002fc80000000018 */
[----:B--2---:R-:W-:-:S04]  /*0550*/  FFMA R11, R20, R11, R23 ;  /* 0x0000000b140b7223 */ /* 0x004fc80000000017 */
[----:B---3--:R-:W-:-:S04]  /*0560*/  FFMA R11, R4, R25, R11 ;  /* 0x00000019040b7223 */ /* 0x008fc8000000000b */
[----:B----4-:R-:W-:-:S04]  /*0570*/  FFMA R22, R22, R5, R11 ;  /* 0x0000000516167223 */ /* 0x010fc8000000000b */
[----:B0-----:R-:W-:-:S04]  /*0580*/  FFMA R21, R21, R6, R22 ;  /* 0x0000000615157223 */ /* 0x001fc80000000016 */
[----:B-----5:R-:W-:Y:S01]  /*0590*/  FFMA R21, R8, R7, R21 ;  /* 0x0000000708157223 */ /* 0x020fe20000000015 */
[----:B------:R-:W-:Y:S06]  /*05a0*/  BAR.SYNC.DEFER_BLOCKING 0x0 ;  /* 0x0000000000007b1d */ /* 0x000fec0000010000 */
[----:B------:R-:W-:Y:S05]  /*05b0*/  BRA.U UP0, `(.L_x_5) ;  /* 0xfffffffd00147547 */ /* 0x000fea000b83ffff */
.L_x_4:
[----:B------:R-:W0:Y:S02]  /*05c0*/  LDCU.64 UR4, c[0x0][0x398] ;  /* 0x00007300ff0477ac */ /* 0x000e240008000a00 */
[----:B0-----:R-:W-:-:S04]  /*05d0*/  ISETP.GE.AND P0, PT, R3, UR5, PT ;  /* 0x0000000503007c0c */ /* 0x001fc8000bf06270 */
[----:B------:R-:W-:-:S13]  /*05e0*/  ISETP.GE.OR P0, PT, R2, UR4, P0 ;  /* 0x0000000402007c0c */ /* 0x000fda0008706670 */
[----:B------:R-:W-:Y:S05]  /*05f0*/  @P0 EXIT ;  /* 0x000000000000094d */ /* 0x000fea0003800000 */
[----:B------:R-:W0:Y:S01]  /*0600*/  LDC.64 R4, c[0x0][0x390] ;  /* 0x0000e400ff047b82 */ /* 0x000e220000000a00 */
[----:B------:R-:W-:-:S04]  /*0610*/  IMAD R3, R2, UR5, R3 ;  /* 0x0000000502037c24 */ /* 0x000fc8000f8e0203 */
[----:B0-----:R-:W-:-:S05]  /*0620*/  IMAD.WIDE R2, R3, 0x4, R4 ;  /* 0x0000000403027825 */ /* 0x001fca00078e0204 */
[----:B------:R-:W-:Y:S01]  /*0630*/  STG.E desc[UR8][R2.64], R21 ;  /* 0x0000001502007986 */ /* 0x000fe2000c101908 */
[----:B------:R-:W-:Y:S05]  /*0640*/  EXIT ;  /* 0x000000000000794d */ /* 0x000fea0003800000 */
.L_x_6:
        /* <DEDUP_REMOVED lines=11> */
.L_x_14:


//--------------------- .text._Z16matmulGPU_nativePfS_S_iii --------------------------
	.section	.text._Z16matmulGPU_nativePfS_S_iii,"ax",@progbits
	.align	128
        .global         _Z16matmulGPU_nativePfS_S_iii
        .type           _Z16matmulGPU_nativePfS_S_iii,@function
        .size           _Z16matmulGPU_nativePfS_S_iii,(.L_x_15 - _Z16matmulGPU_nativePfS_S_iii)
        .other          _Z16matmulGPU_nativePfS_S_iii,@"STO_CUDA_ENTRY STV_DEFAULT"
_Z16matmulGPU_nativePfS_S_iii:
.text._Z16matmulGPU_nativePfS_S_iii:
[----:B------:R-:W-:Y:S01]  /*0000*/  LDC R1, c[0x0][0x37c] ;  /* 0x0000df00ff017b82 */ /* 0x000fe20000000800 */
[----:B------:R-:W0:Y:S07]  /*0010*/  S2R R3, SR_TID.X ;  /* 0x0000000000037919 */ /* 0x000e2e0000002100 */
[----:B------:R-:W1:Y:S01]  /*0020*/  LDC R17, c[0x0][0x364] ;  /* 0x0000d900ff117b82 */ /* 0x000e620000000800 */
[----:B------:R-:W1:Y:S07]  /*0030*/  S2R R0, SR_TID.Y ;  /* 0x0000000000007919 */ /* 0x000e6e0000002200 */
[----:B------:R-:W0:Y:S08]  /*0040*/  S2UR UR5, SR_CTAID.X ;  /* 0x00000000000579c3 */ /* 0x000e300000002500 */
[----:B------:R-:W0:Y:S08]  /*0050*/  LDC R2, c[0x0][0x360] ;  /* 0x0000d800ff027b82 */ /* 0x000e300000000800 */
[----:B------:R-:W1:Y:S08]  /*0060*/  S2UR UR4, SR_CTAID.Y ;  /* 0x00000000000479c3 */ /* 0x000e700000002600 */
[----:B------:R-:W2:Y:S01]  /*0070*/  LDC.64 R4, c[0x0][0x398] ;  /* 0x0000e600ff047b82 */ /* 0x000ea20000000a00 */
[----:B0-----:R-:W-:-:S02]  /*0080*/  IMAD R2, R2, UR5, R3 ;  /* 0x0000000502027c24 */ /* 0x001fc4000f8e0203 */
[----:B-1----:R-:W-:-:S03]  /*0090*/  IMAD R17, R17, UR4, R0 ;  /* 0x0000000411117c24 */ /* 0x002fc6000f8e0200 */
[----:B--2---:R-:W-:-:S04]  /*00a0*/  ISETP.GE.AND P0, PT, R2, R5, PT ;  /* 0x000000050200720c */ /* 0x004fc80003f06270 */
[----:B------:R-:W-:-:S13]  /*00b0*/  ISETP.GE.OR P0, PT, R17, R4, P0 ;  /* 0x000000041100720c */ /* 0x000fda0000706670 */
[----:B------:R-:W-:Y:S05]  /*00c0*/  @P0 EXIT ;  /* 0x000000000000094d */ /* 0x000fea0003800000 */
[----:B------:R-:W0:Y:S01]  /*00d0*/  LDCU UR8, c[0x0][0x3a0] ;  /* 0x00007400ff0877ac */ /* 0x000e220008000800 */
[----:B------:R-:W-:Y:S01]  /*00e0*/  IMAD.MOV.U32 R9, RZ, RZ, RZ ;  /* 0x000000ffff097224 */ /* 0x000fe200078e00ff */
[----:B------:R-:W1:Y:S01]  /*00f0*/  LDCU.64 UR10, c[0x0][0x358] ;  /* 0x00006b00ff0a77ac */ /* 0x000e620008000a00 */
[----:B0-----:R-:W-:-:S09]  /*0100*/  UISETP.NE.AND UP0, UPT, UR8, URZ, UPT ;  /* 0x000000ff0800728c */ /* 0x001fd2000bf05270 */
[----:B-1----:R-:W-:Y:S05]  /*0110*/  BRA.U !UP0, `(.L_x_7) ;  /* 0x00000009087c7547 */ /* 0x002fea000b800000 */
[----:B------:R-:W-:Y:S02]  /*0120*/  UISETP.GE.U32.AND UP0, UPT, UR8, 0x8, UPT ;  /* 0x000000080800788c */ /* 0x000fe4000bf06070 */
[----:B------:R-:W-:Y:S01]  /*0130*/  IMAD R0, R17, UR8, RZ ;  /* 0x0000000811007c24 */ /* 0x000fe2000f8e02ff */
[----:B------:R-:W-:Y:S01]  /*0140*/  SHF.R.S32.HI R4, RZ, 0x1f, R5 ;  /* 0x0000001fff047819 */ /* 0x000fe20000011405 */
[----:B------:R-:W-:Y:S01]  /*0150*/  IMAD.MOV.U32 R9, RZ, RZ, RZ ;  /* 0x000000ffff097224 */ /* 0x000fe200078e00ff */
[----:B------:R-:W-:Y:S01]  /*0160*/  SHF.R.S32.HI R3, RZ, 0x1f, R2 ;  /* 0x0000001fff037819 */ /* 0x000fe20000011402 */
[----:B------:R-:W-:Y:S01]  /*0170*/  UMOV UR4, URZ ;  /* 0x000000ff00047c82 */ /* 0x000fe20008000000 */
[----:B------:R-:W-:Y:S01]  /*0180*/  SHF.R.S32.HI R23, RZ, 0x1f, R0 ;  /* 0x0000001fff177819 */ /* 0x000fe20000011400 */
[----:B------:R-:W-:Y:S01]  /*0190*/  ULOP3.LUT UP1, URZ, UR8, 0x7, URZ, 0xc0, !UPT ;  /* 0x0000000708ff7892 */ /* 0x000fe2000f82c0ff */
[----:B------:R-:W-:Y:S01]  /*01a0*/  UMOV UR5, URZ ;  /* 0x000000ff00057c82 */ /* 0x000fe20008000000 */
[----:B------:R-:W-:Y:S09]  /*01b0*/  BRA.U !UP0, `(.L_x_8) ;  /* 0x0000000108fc7547 */ /* 0x000ff2000b800000 */
[----:B------:R-:W0:Y:S01]  /*01c0*/  LDCU.128 UR4, c[0x0][0x380] ;  /* 0x00007000ff0477ac */ /* 0x000e220008000c00 */
[----:B------:R-:W-:Y:S01]  /*01d0*/  IMAD.MOV.U32 R9, RZ, RZ, RZ ;  /* 0x000000ffff097224 */ /* 0x000fe200078e00ff */
[C-C-:B------:R-:W-:Y:S01]  /*01e0*/  SHF.L.U64.HI R25, R5.reuse, 0x2, R4.reuse ;  /* 0x0000000205197819 */ /* 0x140fe20000010204 */
[C---:B------:R-:W-:Y:S01]  /*01f0*/  IMAD.SHL.U32 R27, R5.reuse, 0x4, RZ ;  /* 0x00000004051b7824 */ /* 0x040fe200078e00ff */
[----:B------:R-:W-:Y:S02]  /*0200*/  SHF.L.U64.HI R16, R5, 0x5, R4 ;  /* 0x0000000505107819 */ /* 0x000fe40000010204 */
[----:B0-----:R-:W-:Y:S01]  /*0210*/  LEA R8, P1, R0, UR4, 0x2 ;  /* 0x0000000400087c11 */ /* 0x001fe2000f8210ff */
[----:B------:R-:W-:Y:S01]  /*0220*/  ULOP3.LUT UR4, UR8, 0xfffffff8, URZ, 0xc0, !UPT ;  /* 0xfffffff808047892 */ /* 0x000fe2000f8ec0ff */
[----:B------:R-:W-:Y:S02]  /*0230*/  LEA R20, P0, R2, UR6, 0x2 ;  /* 0x0000000602147c11 */ /* 0x000fe4000f8010ff */
[----:B------:R-:W-:Y:S01]  /*0240*/  LEA.HI.X R7, R0, UR5, R23, 0x2, P1 ;  /* 0x0000000500077c11 */ /* 0x000fe200088f1417 */
[----:B------:R-:W-:Y:S01]  /*0250*/  USHF.R.S32.HI UR5, URZ, 0x1f, UR8 ;  /* 0x0000001fff057899 */ /* 0x000fe20008011408 */
[----:B------:R-:W-:-:S02]  /*0260*/  LEA.HI.X R21, R2, UR7, R3, 0x2, P0 ;  /* 0x0000000702157c11 */ /* 0x000fc400080f1403 */
[----:B------:R-:W-:Y:S01]  /*0270*/  IADD3 R8, P0, PT, R8, 0x10, RZ ;  /* 0x0000001008087810 */ /* 0x000fe20007f1e0ff */
[----:B------:R-:W-:-:S03]  /*0280*/  UMOV UR6, UR4 ;  /* 0x0000000400067c82 */ /* 0x000fc60008000000 */
[----:B------:R-:W-:Y:S01]  /*0290*/  IADD3.X R7, PT, PT, RZ, R7, RZ, P0, !PT ;  /* 0x00000007ff077210 */ /* 0x000fe200007fe4ff */
[----:B------:R-:W-:-:S08]  /*02a0*/  UMOV UR7, UR5 ;  /* 0x0000000500077c82 */ /* 0x000fd00008000000 */
.L_x_9:
[----:B------:R-:W-:Y:S01]  /*02b0*/  IMAD.MOV.U32 R6, RZ, RZ, R8 ;  /* 0x000000ffff067224 */ /* 0x000fe200078e0008 */
[-C--:B------:R-:W-:Y:S01]  /*02c0*/  IADD3 R10, P0, PT, R20, R27.reuse, RZ ;  /* 0x0000001b140a7210 */ /* 0x080fe20007f1e0ff */
[----:B------:R-:W2:Y:S04]  /*02d0*/  LDG.E R26, desc[UR10][R20.64] ;  /* 0x0000000a141a7981 */ /* 0x000ea8000c1e1900 */
[----:B------:R-:W2:Y:S01]  /*02e0*/  LDG.E R24, desc[UR10][R6.64+-0x10] ;  /* 0xfffff00a06187981 */ /* 0x000ea2000c1e1900 */
[--C-:B------:R-:W-:Y:S01]  /*02f0*/  IMAD.X R11, R21, 0x1, R25.reuse, P0 ;  /* 0x00000001150b7824 */ /* 0x100fe200000e0619 */
[----:B------:R-:W-:Y:S02]  /*0300*/  IADD3 R12, P0, PT, R10, R27, RZ ;  /* 0x0000001b0a0c7210 */ /* 0x000fe40007f1e0ff */
[----:B------:R-:W3:Y:S04]  /*0310*/  LDG.E R29, desc[UR10][R6.64+-0xc] ;  /* 0xfffff40a061d7981 */ /* 0x000ee8000c1e1900 */
[----:B------:R0:W3:Y:S01]  /*0320*/  LDG.E R22, desc[UR10][R10.64] ;  /* 0x0000000a0a167981 */ /* 0x0000e2000c1e1900 */
[----:B------:R-:W-:-:S03]  /*0330*/  IMAD.X R13, R11, 0x1, R25, P0 ;  /* 0x000000010b0d7824 */ /* 0x000fc600000e0619 */
[----:B------:R-:W4:Y:S04]  /*0340*/  LDG.E R14, desc[UR10][R6.64+-0x8] ;  /* 0xfffff80a060e7981 */ /* 0x000f28000c1e1900 */
[----:B------:R1:W4:Y:S01]  /*0350*/  LDG.E R15, desc[UR10][R12.64] ;  /* 0x0000000a0c0f7981 */ /* 0x000322000c1e1900 */
[----:B------:R-:W-:-:S04]  /*0360*/  IADD3 R18, P0, PT, R12, R27, RZ ;  /* 0x0000001b0c127210 */ /* 0x000fc80007f1e0ff */
[----:B------:R-:W-:Y:S02]  /*0370*/  IADD3.X R19, PT, PT, R13, R25, RZ, P0, !PT ;  /* 0x000000190d137210 */ /* 0x000fe400007fe4ff */
[----:B------:R-:W-:-:S03]  /*0380*/  IADD3 R8, P0, PT, R18, R27, RZ ;  /* 0x0000001b12087210 */ /* 0x000fc60007f1e0ff */
[----:B------:R-:W5:Y:S01]  /*0390*/  LDG.E R18, desc[UR10][R18.64] ;  /* 0x0000000a12127981 */ /* 0x000f62000c1e1900 */
[----:B--2---:R-:W-:Y:S01]  /*03a0*/  FFMA R24, R24, R26, R9 ;  /* 0x0000001a18187223 */ /* 0x004fe20000000009 */
[--C-:B------:R-:W-:Y:S01]  /*03b0*/  IMAD.X R9, R19, 0x1, R25.reuse, P0 ;  /* 0x0000000113097824 */ /* 0x100fe200000e0619 */
[-C--:B0-----:R-:W-:Y:S01]  /*03c0*/  IADD3 R10, P0, PT, R8, R27.reuse, RZ ;  /* 0x0000001b080a7210 */ /* 0x081fe20007f1e0ff */
[----:B------:R-:W2:Y:S04]  /*03d0*/  LDG.E R19, desc[UR10][R6.64+0x4] ;  /* 0x0000040a06137981 */ /* 0x000ea8000c1e1900 */
[--C-:B------:R-:W-:Y:S02]  /*03e0*/  IMAD.X R11, R9, 0x1, R25.reuse, P0 ;  /* 0x00000001090b7824 */ /* 0x100fe400000e0619 */
[----:B---3--:R-:W-:Y:S01]  /*03f0*/  FFMA R22, R29, R22, R24 ;  /* 0x000000161d167223 */ /* 0x008fe20000000018 */
[----:B-1----:R-:W-:Y:S01]  /*0400*/  IADD3 R12, P0, PT, R10, R27, RZ ;  /* 0x0000001b0a0c7210 */ /* 0x002fe20007f1e0ff */
[----:B------:R-:W5:Y:S04]  /*0410*/  LDG.E R29, desc[UR10][R6.64+-0x4] ;  /* 0xfffffc0a061d7981 */ /* 0x000f68000c1e1900 */
[----:B------:R-:W3:Y:S01]  /*0420*/  LDG.E R8, desc[UR10][R8.64] ;  /* 0x0000000a08087981 */ /* 0x000ee2000c1e1900 */
[----:B------:R-:W-:-:S02]  /*0430*/  IMAD.X R13, R11, 0x1, R25, P0 ;  /* 0x000000010b0d7824 */ /* 0x000fc400000e0619 */
[----:B----4-:R-:W-:Y:S01]  /*0440*/  FFMA R22, R14, R15, R22 ;  /* 0x0000000f0e167223 */ /* 0x010fe20000000016 */
[----:B------:R-:W3:Y:S01]  /*0450*/  LDG.E R24, desc[UR10][R6.64] ;  /* 0x0000000a06187981 */ /* 0x000ee2000c1e1900 */
[----:B------:R-:W-:-:S03]  /*0460*/  IADD3 R14, P0, PT, R12, R27, RZ ;  /* 0x0000001b0c0e7210 */ /* 0x000fc60007f1e0ff */
[----:B------:R-:W2:Y:S01]  /*0470*/  LDG.E R10, desc[UR10][R10.64] ;  /* 0x0000000a0a0a7981 */ /* 0x000ea2000c1e1900 */
[----:B------:R-:W-:-:S03]  /*0480*/  IADD3.X R15, PT, PT, R13, R25, RZ, P0, !PT ;  /* 0x000000190d0f7210 */ /* 0x000fc600007fe4ff */
[----:B------:R-:W4:Y:S04]  /*0490*/  LDG.E R12, desc[UR10][R12.64] ;  /* 0x0000000a0c0c7981 */ /* 0x000f28000c1e1900 */
[----:B------:R-:W4:Y:S04]  /*04a0*/  LDG.E R26, desc[UR10][R6.64+0x8] ;  /* 0x0000080a061a7981 */ /* 0x000f28000c1e1900 */
[----:B------:R-:W4:Y:S04]  /*04b0*/  LDG.E R14, desc[UR10][R14.64] ;  /* 0x0000000a0e0e7981 */ /* 0x000f28000c1e1900 */
[----:B------:R0:W4:Y:S01]  /*04c0*/  LDG.E R9, desc[UR10][R6.64+0xc] ;  /* 0x00000c0a06097981 */ /* 0x000122000c1e1900 */
[----:B------:R-:W-:-:S04]  /*04d0*/  UIADD3 UR6, UP0, UPT, UR6, -0x8, URZ ;  /* 0xfffffff806067890 */ /* 0x000fc8000ff1e0ff */
[----:B------:R-:W-:Y:S02]  /*04e0*/  UIADD3.X UR7, UPT, UPT, UR7, -0x1, URZ, UP0, !UPT ;  /* 0xffffffff07077890 */ /* 0x000fe400087fe4ff */
[----:B------:R-:W-:-:S04]  /*04f0*/  UISETP.NE.U32.AND UP0, UPT, UR6, URZ, UPT ;  /* 0x000000ff0600728c */ /* 0x000fc8000bf05070 */
[----:B------:R-:W-:Y:S01]  /*0500*/  UISETP.NE.AND.EX UP0, UPT, UR7, URZ, UPT, UP0 ;  /* 0x000000ff0700728c */ /* 0x000fe2000bf05300 */
[----:B------:R-:W-:-:S05]  /*0510*/  LEA R20, P0, R5, R20, 0x5 ;  /* 0x0000001405147211 */ /* 0x000fca00078028ff */
[----:B------:R-:W-:Y:S02]  /*0520*/  IMAD.X R21, R21, 0x1, R16, P0 ;  /* 0x0000000115157824 */ /* 0x000fe400000e0610 */
[----:B-----5:R-:W-:-:S04]  /*0530*/  FFMA R29, R29, R18, R22 ;  /* 0x000000121d1d7223 */ /* 0x020fc80000000016 */
[----:B---3--:R-:W-:-:S04]  /*0540*/  FFMA R8, R24, R8, R29 ;  /* 0x0000000818087223 */ /* 0x008fc8000000001d */
[----:B--2---:R-:W-:Y:S01]  /*0550*/  FFMA R19, R19, R10, R8 ;  /* 0x0000000a13137223 */ /* 0x004fe20000000008 */
[----:B------:R-:W-:-:S03]  /*0560*/  IADD3 R8, P1, PT, R6, 0x20, RZ ;  /* 0x0000002006087810 */ /* 0x000fc60007f3e0ff */
[----:B----4-:R-:W-:Y:S02]  /*0570*/  FFMA R12, R26, R12, R19 ;  /* 0x0000000c1a0c7223 */ /* 0x010fe40000000013 */
[----:B0-----:R-:W-:Y:S02]  /*0580*/  IMAD.X R7, RZ, RZ, R7, P1 ;  /* 0x000000ffff077224 */ /* 0x001fe400008e0607 */
[----:B------:R-:W-:Y:S01]  /*0590*/  FFMA R9, R9, R14, R12 ;  /* 0x0000000e09097223 */ /* 0x000fe2000000000c */
[----:B------:R-:W-:Y:S06]  /*05a0*/  BRA.U UP0, `(.L_x_9) ;  /* 0xfffffffd00407547 */ /* 0x000fec000b83ffff */
.L_x_8:
[----:B------:R-:W-:Y:S05]  /*05b0*/  BRA.U !UP1, `(.L_x_7) ;  /* 0x0000000509547547 */ /* 0x000fea000b800000 */
[----:B------:R-:W-:Y:S02]  /*05c0*/  ULOP3.LUT UR6, UR8, 0x7, URZ, 0xc0, !UPT ;  /* 0x0000000708067892 */ /* 0x000fe4000f8ec0ff */
[----:B------:R-:W-:Y:S02]  /*05d0*/  ULOP3.LUT UP1, UR7, UR8, 0x3, URZ, 0xc0, !UPT ;  /* 0x0000000308077892 */ /* 0x000fe4000f82c0ff */
[----:B------:R-:W-:-:S04]  /*05e0*/  UIADD3 UR6, UP0, UPT, UR6, -0x1, URZ ;  /* 0xffffffff06067890 */ /* 0x000fc8000ff1e0ff */
[----:B------:R-:W-:Y:S02]  /*05f0*/  UIADD3.X UR9, UPT, UPT, URZ, -0x1, URZ, UP0, !UPT ;  /* 0xffffffffff097890 */ /* 0x000fe400087fe4ff */
[----:B------:R-:W-:-:S04]  /*0600*/  UISETP.GE.U32.AND UP0, UPT, UR6, 0x3, UPT ;  /* 0x000000030600788c */ /* 0x000fc8000bf06070 */
[----:B------:R-:W-:-:S09]  /*0610*/  UISETP.GE.U32.AND.EX UP0, UPT, UR9, URZ, UPT, UP0 ;  /* 0x000000ff0900728c */ /* 0x000fd2000bf06100 */
[----:B------:R-:W-:Y:S05]  /*0620*/  BRA.U !UP0, `(.L_x_10) ;  /* 0x0000000108847547 */ /* 0x000fea000b800000 */
[----:B------:R-:W0:Y:S01]  /*0630*/  LDCU.128 UR12, c[0x0][0x380] ;  /* 0x00007000ff0c77ac */ /* 0x000e220008000c00 */
[C---:B------:R-:W-:Y:S01]  /*0640*/  IMAD R7, R5.reuse, UR5, RZ ;  /* 0x0000000505077c24 */ /* 0x040fe2000f8e02ff */
[----:B------:R-:W-:Y:S01]  /*0650*/  IADD3 R8, P0, PT, R0, UR4, RZ ;  /* 0x0000000400087c10 */ /* 0x000fe2000ff1e0ff */
[C---:B------:R-:W-:Y:S01]  /*0660*/  IMAD.WIDE.U32 R10, R5.reuse, UR4, R2 ;  /* 0x00000004050a7c25 */ /* 0x040fe2000f8e0002 */
[----:B------:R-:W-:-:S03]  /*0670*/  SHF.L.U32 R13, R5, 0x2, RZ ;  /* 0x00000002050d7819 */ /* 0x000fc600000006ff */
[----:B------:R-:W-:-:S04]  /*0680*/  IMAD R7, R4, UR4, R7 ;  /* 0x0000000404077c24 */ /* 0x000fc8000f8e0207 */
[----:B------:R-:W-:Y:S01]  /*0690*/  IMAD.IADD R7, R11, 0x1, R7 ;  /* 0x000000010b077824 */ /* 0x000fe200078e0207 */
[----:B------:R-:W-:Y:S02]  /*06a0*/  IADD3.X R11, PT, PT, R23, UR5, RZ, P0, !PT ;  /* 0x00000005170b7c10 */ /* 0x000fe400087fe4ff */
[----:B0-----:R-:W-:Y:S02]  /*06b0*/  LEA R14, P2, R10, UR14, 0x2 ;  /* 0x0000000e0a0e7c11 */ /* 0x001fe4000f8410ff */
[----:B------:R-:W-:Y:S02]  /*06c0*/  LEA R6, P1, R8, UR12, 0x2 ;  /* 0x0000000c08067c11 */ /* 0x000fe4000f8210ff */
[----:B------:R-:W-:Y:S02]  /*06d0*/  LEA.HI.X R15, R10, UR15, R7, 0x2, P2 ;  /* 0x0000000f0a0f7c11 */ /* 0x000fe400090f1407 */
[----:B------:R-:W-:Y:S02]  /*06e0*/  LEA.HI.X R7, R8, UR13, R11, 0x2, P1 ;  /* 0x0000000d08077c11 */ /* 0x000fe400088f140b */
[----:B------:R-:W-:-:S02]  /*06f0*/  IADD3 R18, P0, PT, R14, R13, RZ ;  /* 0x0000000d0e127210 */ /* 0x000fc40007f1e0ff */
[----:B------:R-:W-:Y:S01]  /*0700*/  SHF.L.U64.HI R11, R5, 0x2, R4 ;  /* 0x00000002050b7819 */ /* 0x000fe20000010204 */
[----:B------:R-:W2:Y:S01]  /*0710*/  LDG.E R14, desc[UR10][R14.64] ;  /* 0x0000000a0e0e7981 */ /* 0x000ea2000c1e1900 */
[----:B------:R-:W-:-:S03]  /*0720*/  IADD3 R12, P1, PT, R18, R13, RZ ;  /* 0x0000000d120c7210 */ /* 0x000fc60007f3e0ff */
[--C-:B------:R-:W-:Y:S01]  /*0730*/  IMAD.X R19, R15, 0x1, R11.reuse, P0 ;  /* 0x000000010f137824 */ /* 0x100fe200000e060b */
[----:B------:R-:W2:Y:S01]  /*0740*/  LDG.E R8, desc[UR10][R6.64] ;  /* 0x0000000a06087981 */ /* 0x000ea2000c1e1900 */
[----:B------:R-:W-:Y:S02]  /*0750*/  IADD3 R10, P0, PT, R12, R13, RZ ;  /* 0x0000000d0c0a7210 */ /* 0x000fe40007f1e0ff */
[--C-:B------:R-:W-:Y:S01]  /*0760*/  IMAD.X R13, R19, 0x1, R11.reuse, P1 ;  /* 0x00000001130d7824 */ /* 0x100fe200008e060b */
[----:B------:R-:W3:Y:S04]  /*0770*/  LDG.E R18, desc[UR10][R18.64] ;  /* 0x0000000a12127981 */ /* 0x000ee8000c1e1900 */
[----:B------:R-:W3:Y:S01]  /*0780*/  LDG.E R21, desc[UR10][R6.64+0x4] ;  /* 0x0000040a06157981 */ /* 0x000ee2000c1e1900 */
[----:B------:R-:W-:-:S03]  /*0790*/  IMAD.X R11, R13, 0x1, R11, P0 ;  /* 0x000000010d0b7824 */ /* 0x000fc600000e060b */
[----:B------:R-:W4:Y:S04]  /*07a0*/  LDG.E R12, desc[UR10][R12.64] ;  /* 0x0000000a0c0c7981 */ /* 0x000f28000c1e1900 */
[----:B------:R-:W4:Y:S04]  /*07b0*/  LDG.E R25, desc[UR10][R6.64+0x8] ;  /* 0x0000080a06197981 */ /* 0x000f28000c1e1900 */
[----:B------:R-:W5:Y:S04]  /*07c0*/  LDG.E R15, desc[UR10][R6.64+0xc] ;  /* 0x00000c0a060f7981 */ /* 0x000f68000c1e1900 */
[----:B------:R-:W5:Y:S01]  /*07d0*/  LDG.E R10, desc[UR10][R10.64] ;  /* 0x0000000a0a0a7981 */ /* 0x000f62000c1e1900 */
[----:B------:R-:W-:-:S04]  /*07e0*/  UIADD3 UR4, UP0, UPT, UR4, 0x4, URZ ;  /* 0x0000000404047890 */ /* 0x000fc8000ff1e0ff */
[----:B------:R-:W-:Y:S01]  /*07f0*/  UIADD3.X UR5, UPT, UPT, URZ, UR5, URZ, UP0, !UPT ;  /* 0x00000005ff057290 */ /* 0x000fe200087fe4ff */
[----:B--2---:R-:W-:-:S04]  /*0800*/  FFMA R8, R8, R14, R9 ;  /* 0x0000000e08087223 */ /* 0x004fc80000000009 */
[----:B---3--:R-:W-:-:S04]  /*0810*/  FFMA R8, R21, R18, R8 ;  /* 0x0000001215087223 */ /* 0x008fc80000000008 */
[----:B----4-:R-:W-:-:S04]  /*0820*/  FFMA R8, R25, R12, R8 ;  /* 0x0000000c19087223 */ /* 0x010fc80000000008 */
[----:B-----5:R-:W-:-:S07]  /*0830*/  FFMA R9, R15, R10, R8 ;  /* 0x0000000a0f097223 */ /* 0x020fce0000000008 */
.L_x_10:
[----:B------:R-:W-:Y:S05]  /*0840*/  BRA.U !UP1, `(.L_x_7) ;  /* 0x0000000109b07547 */ /* 0x000fea000b800000 */
[----:B------:R-:W-:Y:S02]  /*0850*/  UISETP.NE.AND UP1, UPT, UR7, 0x1, UPT ;  /* 0x000000010700788c */ /* 0x000fe4000bf25270 */
[----:B------:R-:W-:-:S04]  /*0860*/  ULOP3.LUT UR6, UR8, 0x1, URZ, 0xc0, !UPT ;  /* 0x0000000108067892 */ /* 0x000fc8000f8ec0ff */
[----:B------:R-:W-:-:S03]  /*0870*/  UISETP.NE.U32.AND UP0, UPT, UR6, 0x1, UPT ;  /* 0x000000010600788c */ /* 0x000fc6000bf05070 */
[----:B------:R-:W-:Y:S08]  /*0880*/  BRA.U !UP1, `(.L_x_11) ;  /* 0x00000001095c7547 */ /* 0x000ff0000b800000 */
[----:B------:R-:W0:Y:S01]  /*0890*/  LDCU.128 UR12, c[0x0][0x380] ;  /* 0x00007000ff0c77ac */ /* 0x000e220008000c00 */
[----:B------:R-:W-:Y:S01]  /*08a0*/  MOV R12, R2 ;  /* 0x00000002000c7202 */ /* 0x000fe20000000f00 */
[----:B------:R-:W-:Y:S01]  /*08b0*/  IMAD R11, R5, UR5, RZ ;  /* 0x00000005050b7c24 */ /* 0x000fe2000f8e02ff */
[----:B------:R-:W-:Y:S01]  /*08c0*/  IADD3 R7, P0, PT, R0, UR4, RZ ;  /* 0x0000000400077c10 */ /* 0x000fe2000ff1e0ff */
[----:B------:R-:W-:Y:S02]  /*08d0*/  IMAD.MOV.U32 R13, RZ, RZ, R3 ;  /* 0x000000ffff0d7224 */ /* 0x000fe400078e0003 */
[----:B------:R-:W-:Y:S01]  /*08e0*/  IMAD R11, R4, UR4, R11 ;  /* 0x00000004040b7c24 */ /* 0x000fe2000f8e020b */
[----:B------:R-:W-:Y:S01]  /*08f0*/  IADD3.X R8, PT, PT, R23, UR5, RZ, P0, !PT ;  /* 0x0000000517087c10 */ /* 0x000fe200087fe4ff */
[----:B------:R-:W-:-:S04]  /*0900*/  IMAD.WIDE.U32 R12, R5, UR4, R12 ;  /* 0x00000004050c7c25 */ /* 0x000fc8000f8e000c */
[----:B------:R-:W-:Y:S01]  /*0910*/  IMAD.IADD R11, R13, 0x1, R11 ;  /* 0x000000010d0b7824 */ /* 0x000fe200078e020b */
[C---:B0-----:R-:W-:Y:S02]  /*0920*/  LEA R10, P0, R12.reuse, UR14, 0x2 ;  /* 0x0000000e0c0a7c11 */ /* 0x041fe4000f8010ff */
[C---:B------:R-:W-:Y:S02]  /*0930*/  LEA R6, P1, R7.reuse, UR12, 0x2 ;  /* 0x0000000c07067c11 */ /* 0x040fe4000f8210ff */
[----:B------:R-:W-:Y:S02]  /*0940*/  LEA.HI.X R11, R12, UR15, R11, 0x2, P0 ;  /* 0x0000000f0c0b7c11 */ /* 0x000fe400080f140b */
[----:B------:R-:W-:Y:S02]  /*0950*/  LEA.HI.X R7, R7, UR13, R8, 0x2, P1 ;  /* 0x0000000d07077c11 */ /* 0x000fe400088f1408 */
[C---:B------:R-:W-:Y:S02]  /*0960*/  LEA R12, P0, R5.reuse, R10, 0x2 ;  /* 0x0000000a050c7211 */ /* 0x040fe400078010ff */
[----:B------:R-:W2:Y:S02]  /*0970*/  LDG.E R10, desc[UR10][R10.64] ;  /* 0x0000000a0a0a7981 */ /* 0x000ea4000c1e1900 */
[----:B------:R-:W-:-:S02]  /*0980*/  LEA.HI.X R13, R5, R11, R4, 0x2, P0 ;  /* 0x0000000b050d7211 */ /* 0x000fc400000f1404 */
[----:B------:R-:W2:Y:S04]  /*0990*/  LDG.E R8, desc[UR10][R6.64] ;  /* 0x0000000a06087981 */ /* 0x000ea8000c1e1900 */
[----:B------:R-:W3:Y:S04]  /*09a0*/  LDG.E R14, desc[UR10][R6.64+0x4] ;  /* 0x0000040a060e7981 */ /* 0x000ee8000c1e1900 */
[----:B------:R-:W3:Y:S01]  /*09b0*/  LDG.E R12, desc[UR10][R12.64] ;  /* 0x0000000a0c0c7981 */ /* 0x000ee2000c1e1900 */
[----:B------:R-:W-:-:S04]  /*09c0*/  UIADD3 UR4, UP1, UPT, UR4, 0x2, URZ ;  /* 0x0000000204047890 */ /* 0x000fc8000ff3e0ff */
[----:B------:R-:W-:Y:S01]  /*09d0*/  UIADD3.X UR5, UPT, UPT, URZ, UR5, URZ, UP1, !UPT ;  /* 0x00000005ff057290 */ /* 0x000fe20008ffe4ff */
[----:B--2---:R-:W-:-:S04]  /*09e0*/  FFMA R9, R8, R10, R9 ;  /* 0x0000000a08097223 */ /* 0x004fc80000000009 */
[----:B---3--:R-:W-:-:S07]  /*09f0*/  FFMA R9, R14, R12, R9 ;  /* 0x0000000c0e097223 */ /* 0x008fce0000000009 */
.L_x_11:
[----:B------:R-:W-:Y:S05]  /*0a00*/  BRA.U UP0, `(.L_x_7) ;  /* 0x0000000100407547 */ /* 0x000fea000b800000 */
        /* <DEDUP_REMOVED lines=9> */
[----:B0-----:R-:W-:Y:S02]  /*0aa0*/  LEA R6, P1, R0, UR12, 0x2 ;  /* 0x0000000c00067c11 */ /* 0x001fe4000f8210ff */
[----:B------:R-:W-:Y:S02]  /*0ab0*/  LEA R12, P0, R10, UR14, 0x2 ;  /* 0x0000000e0a0c7c11 */ /* 0x000fe4000f8010ff */
[----:B------:R-:W-:Y:S02]  /*0ac0*/  LEA.HI.X R7, R0, UR13, R23, 0x2, P1 ;  /* 0x0000000d00077c11 */ /* 0x000fe400088f1417 */
[----:B------:R-:W-:-:S03]  /*0ad0*/  LEA.HI.X R13, R10, UR15, R11, 0x2, P0 ;  /* 0x0000000f0a0d7c11 */ /* 0x000fc600080f140b */
[----:B------:R-:W2:Y:S04]  /*0ae0*/  LDG.E R6, desc[UR10][R6.64] ;  /* 0x0000000a06067981 */ /* 0x000ea8000c1e1900 */
[----:B------:R-:W2:Y:S02]  /*0af0*/  LDG.E R12, desc[UR10][R12.64] ;  /* 0x0000000a0c0c7981 */ /* 0x000ea4000c1e1900 */
[----:B--2---:R-:W-:-:S07]  /*0b00*/  FFMA R9, R6, R12, R9 ;  /* 0x0000000c06097223 */ /* 0x004fce0000000009 */
.L_x_7:
[----:B------:R-:W0:Y:S01]  /*0b10*/  LDC.64 R6, c[0x0][0x390] ;  /* 0x0000e400ff067b82 */ /* 0x000e220000000a00 */
[----:B------:R-:W-:-:S04]  /*0b20*/  IMAD R3, R17, R5, R2 ;  /* 0x0000000511037224 */ /* 0x000fc800078e0202 */
[----:B0-----:R-:W-:-:S05]  /*0b30*/  IMAD.WIDE R2, R3, 0x4, R6 ;  /* 0x0000000403027825 */ /* 0x001fca00078e0206 */
[----:B------:R-:W-:Y:S01]  /*0b40*/  STG.E desc[UR10][R2.64], R9 ;  /* 0x0000000902007986 */ /* 0x000fe2000c10190a */
[----:B------:R-:W-:Y:S05]  /*0b50*/  EXIT ;  /* 0x000000000000794d */ /* 0x000fea0003800000 */
.L_x_12:
        /* <DEDUP_REMOVED lines=10> */
.L_x_15:


//--------------------- .nv.shared._Z19matmulGPU_tiled_4x4PfS_S_iii --------------------------
	.section	.nv.shared._Z19matmulGPU_tiled_4x4PfS_S_iii,"aw",@nobits
	.sectionflags	@""
	.align	4
.nv.shared._Z19matmulGPU_tiled_4x4PfS_S_iii:
	.zero		9216


//--------------------- .nv.shared.reserved.0     --------------------------
	.section	.nv.shared.reserved.0,"aw",@nobits
	.weak		__nv_reservedSMEM_offset_0_alias
	.size		__nv_reservedSMEM_offset_0_alias, 0, 64
	.other		__nv_reservedSMEM_offset_0_alias,@"STO_CUDA_RESERVED_SHARED STV_DEFAULT"
__nv_reservedSMEM_offset_0_alias:
	.zero		0
	.zero		64


//--------------------- .nv.global                --------------------------
	.section	.nv.global,"aw",@nobits
.nv.global:
	.type		_ZN34_INTERNAL_0d66b8f8_4_k_cu_b4bc84444cuda3std6ranges3__45__cpo9iter_moveE,@object
	.size		_ZN34_INTERNAL_0d66b8f8_4_k_cu_b4bc84444cuda3std6ranges3__45__cpo9iter_moveE,(_ZN34_INTERNAL_0d66b8f8_4_k_cu_b4bc84444cuda3std3__436_GLOBAL__N__0d66b8f8_4_k_cu_b4bc84446ignoreE - _ZN34_INTERNAL_0d66b8f8_4_k_cu_b4bc84444cuda3std6ranges3__45__cpo9iter_moveE)
_ZN34_INTERNAL_0d66b8f8_4_k_cu_b4bc84444cuda3std6ranges3__45__cpo9iter_moveE:
	.zero		1
	.type		_ZN34_INTERNAL_0d66b8f8_4_k_cu_b4bc84444cuda3std3__436_GLOBAL__N__0d66b8f8_4_k_cu_b4bc84446ignoreE,@object
	.size		_ZN34_INTERNAL_0d66b8f8_4_k_cu_b4bc84444cuda3std3__436_GLOBAL__N__0d66b8f8_4_k_cu_b4bc84446ignoreE,(_ZN34_INTERNAL_0d66b8f8_4_k_cu_b4bc84444cuda3std3__45__cpo4cendE - _ZN34_INTERNAL_0d66b8f8_4_k_cu_b4bc84444cuda3std3__436_GLOBAL__N__0d66b8f8_4_k_cu_b4bc84446ignoreE)
_ZN34_INTERNAL_0d66b8f8_4_k_cu_b4bc84444cuda3std3__436_GLOBAL__N__0d66b8f8_4_k_cu_b4bc84446ignoreE:
	.zero		1
	.type		_ZN34_INTERNAL_0d66b8f8_4_k_cu_b4bc84444cuda3std3__45__cpo4cendE,@object
	.size		_ZN34_INTERNAL_0d66b8f8_4_k_cu_b4bc84444cuda3std3__45__cpo4cendE,(_ZN34_INTERNAL_0d66b8f8_4_k_cu_b4bc84444cuda3std3__45__cpo3endE - _ZN34_INTERNAL_0d66b8f8_4_k_cu_b4bc84444cuda3std3__45__cpo4cendE)
_ZN34_INTERNAL_0d66b8f8_4_k_cu_b4bc84444cuda3std3__45__cpo4cendE:
	.zero		1
	.type		_ZN34_INTERNAL_0d66b8f8_4_k_cu_b4bc84444cuda3std3__45__cpo3endE,@object
	.size		_ZN34_INTERNAL_0d66b8f8_4_k_cu_b4bc84444cuda3std3__45__cpo3endE,(_ZN34_INTERNAL_0d66b8f8_4_k_cu_b4bc84444cuda3std3__48in_placeE - _ZN34_INTERNAL_0d66b8f8_4_k_cu_b4bc84444cuda3std3__45__cpo3endE)
_ZN34_INTERNAL_0d66b8f8_4_k_cu_b4bc84444cuda3std3__45__cpo3endE:
	.zero		1
	.type		_ZN34_INTERNAL_0d66b8f8_4_k_cu_b4bc84444cuda3std3__48in_placeE,@object
	.size		_ZN34_INTERNAL_0d66b8f8_4_k_cu_b4bc84444cuda3std3__48in_placeE,(_ZN34_INTERNAL_0d66b8f8_4_k_cu_b4bc84444cuda3std6ranges3__45__cpo7advanceE - _ZN34_INTERNAL_0d66b8f8_4_k_cu_b4bc84444cuda3std3__48in_placeE)
_ZN34_INTERNAL_0d66b8f8_4_k_cu_b4bc84444cuda3std3__48in_placeE:
	.zero		1
	.type		_ZN34_INTERNAL_0d66b8f8_4_k_cu_b4bc84444cuda3std6ranges3__45__cpo7advanceE,@object
	.size		_ZN34_INTERNAL_0d66b8f8_4_k_cu_b4bc84444cuda3std6ranges3__45__cpo7advanceE,(_ZN34_INTERNAL_0d66b8f8_4_k_cu_b4bc84444cuda3std3__45__cpo5beginE - _ZN34_INTERNAL_0d66b8f8_4_k_cu_b4bc84444cuda3std6ranges3__45__cpo7advanceE)
_ZN34_INTERNAL_0d66b8f8_4_k_cu_b4bc84444cuda3std6ranges3__45__cpo7advanceE:
	.zero		1
	.type		_ZN34_INTERNAL_0d66b8f8_4_k_cu_b4bc84444cuda3std3__45__cpo5beginE,@object
	.size		_ZN34_INTERNAL_0d66b8f8_4_k_cu_b4bc84444cuda3std3__45__cpo5beginE,(_ZN34_INTERNAL_0d66b8f8_4_k_cu_b4bc84444cuda3std3__419piecewise_constructE - _ZN34_INTERNAL_0d66b8f8_4_k_cu_b4bc84444cuda3std3__45__cpo5beginE)
_ZN34_INTERNAL_0d66b8f8_4_k_cu_b4bc84444cuda3std3__45__cpo5beginE:
	.zero		1
	.type		_ZN34_INTERNAL_0d66b8f8_4_k_cu_b4bc84444cuda3std3__419piecewise_constructE,@object
	.size		_ZN34_INTERNAL_0d66b8f8_4_k_cu_b4bc84444cuda3std3__419piecewise_constructE,(_ZN34_INTERNAL_0d66b8f8_4_k_cu_b4bc84444cuda3std3__45__cpo6cbeginE - _ZN34_INTERNAL_0d66b8f8_4_k_cu_b4bc84444cuda3std3__419piecewise_constructE)
_ZN34_INTERNAL_0d66b8f8_4_k_cu_b4bc84444cuda3std3__419piecewise_constructE:
	.zero		1
	.type		_ZN34_INTERNAL_0d66b8f8_4_k_cu_b4bc84444cuda3std3__45__cpo6cbeginE,@object
	.size		_ZN34_INTERNAL_0d66b8f8_4_k_cu_b4bc84444cuda3std3__45__cpo6cbeginE,(_ZN34_INTERNAL_0d66b8f8_4_k_cu_b4bc84444cuda3std6ranges3__45__cpo4swapE - _ZN34_INTERNAL_0d66b8f8_4_k_cu_b4bc84444cuda3std3__45__cpo6cbeginE)
_ZN34_INTERNAL_0d66b8f8_4_k_cu_b4bc84444cuda3std3__45__cpo6cbeginE:
	.zero		1
	.type		_ZN34_INTERNAL_0d66b8f8_4_k_cu_b4bc84444cuda3std6ranges3__45__cpo4swapE,@object
	.size		_ZN34_INTERNAL_0d66b8f8_4_k_cu_b4bc84444cuda3std6ranges3__45__cpo4swapE,(.L_7 - _ZN34_INTERNAL_0d66b8f8_4_k_cu_b4bc84444cuda3std6ranges3__45__cpo4swapE)
_ZN34_INTERNAL_0d66b8f8_4_k_cu_b4bc84444cuda3std6ranges3__45__cpo4swapE:
	.zero		1
.L_7:


//--------------------- .nv.shared._Z15matmulGPU_tiledPfS_S_iii --------------------------
	.section	.nv.shared._Z15matmulGPU_tiledPfS_S_iii,"aw",@nobits
	.sectionflags	@""
	.align	4
.nv.shared._Z15matmulGPU_tiledPfS_S_iii:
	.zero		3072


//--------------------- .nv.constant0._Z19matmulGPU_tiled_4x4PfS_S_iii --------------------------
	.section	.nv.constant0._Z19matmulGPU_tiled_4x4PfS_S_iii,"a",@progbits
	.sectionflags	@""
	.align	4
.nv.constant0._Z19matmulGPU_tiled_4x4PfS_S_iii:
	.zero		932


//--------------------- .nv.constant0._Z15matmulGPU_tiledPfS_S_iii --------------------------
	.section	.nv.constant0._Z15matmulGPU_tiledPfS_S_iii,"a",@progbits
	.sectionflags	@""
	.align	4
.nv.constant0._Z15matmulGPU_tiledPfS_S_iii:
	.zero		932


//--------------------- .nv.constant0._Z16matmulGPU_nativePfS_S_iii --------------------------
	.section	.nv.constant0._Z16matmulGPU_nativePfS_S_iii,"a",@progbits
	.sectionflags	@""
	.align	4
.nv.constant0._Z16matmulGPU_nativePfS_S_iii:
	.zero		932


//--------------------- SYMBOLS --------------------------

	.type		.nv.reservedSmem.offset0,@object
	.size		.nv.reservedSmem.offset0,0x4
	.type		.nv.reservedSmem.cap,@object
	.size		.nv.reservedSmem.cap,0x4
